//
// Generated by NVIDIA NVVM Compiler
//
// Compiler Build ID: CL-36424714
// Cuda compilation tools, release 13.0, V13.0.88
// Based on NVVM 20.0.0
//

.version 9.0
.target sm_100
.address_size 64

	// .globl	_Z9cuda_gemmPfS_S_iii

.visible .entry _Z9cuda_gemmPfS_S_iii(
	.param .u64 .ptr .align 1 _Z9cuda_gemmPfS_S_iii_param_0,
	.param .u64 .ptr .align 1 _Z9cuda_gemmPfS_S_iii_param_1,
	.param .u64 .ptr .align 1 _Z9cuda_gemmPfS_S_iii_param_2,
	.param .u32 _Z9cuda_gemmPfS_S_iii_param_3,
	.param .u32 _Z9cuda_gemmPfS_S_iii_param_4,
	.param .u32 _Z9cuda_gemmPfS_S_iii_param_5
)
{
	.reg .pred 	%p<13>;
	.reg .b32 	%r<46>;
	.reg .b32 	%f<68>;
	.reg .b64 	%rd<40>;

	ld.param.u64 	%rd5, [_Z9cuda_gemmPfS_S_iii_param_0];
	ld.param.u64 	%rd6, [_Z9cuda_gemmPfS_S_iii_param_1];
	ld.param.u64 	%rd4, [_Z9cuda_gemmPfS_S_iii_param_2];
	ld.param.u32 	%r22, [_Z9cuda_gemmPfS_S_iii_param_3];
	ld.param.u32 	%r23, [_Z9cuda_gemmPfS_S_iii_param_4];
	ld.param.u32 	%r21, [_Z9cuda_gemmPfS_S_iii_param_5];
	cvta.to.global.u64 	%rd1, %rd6;
	cvta.to.global.u64 	%rd2, %rd5;
	mov.u32 	%r24, %ctaid.x;
	mov.u32 	%r25, %ntid.x;
	mov.u32 	%r26, %tid.x;
	mad.lo.s32 	%r1, %r24, %r25, %r26;
	mov.u32 	%r27, %ctaid.y;
	mov.u32 	%r28, %ntid.y;
	mov.u32 	%r29, %tid.y;
	mad.lo.s32 	%r30, %r27, %r28, %r29;
	setp.ge.s32 	%p1, %r1, %r22;
	setp.ge.s32 	%p2, %r30, %r23;
	or.pred  	%p3, %p1, %p2;
	@%p3 bra 	$L__BB0_14;
	setp.lt.s32 	%p4, %r21, 1;
	mov.f32 	%f67, 0f00000000;
	@%p4 bra 	$L__BB0_13;
	mul.lo.s32 	%r3, %r21, %r1;
	and.b32  	%r4, %r21, 7;
	setp.lt.u32 	%p5, %r21, 8;
	mov.f32 	%f67, 0f00000000;
	mov.b32 	%r44, 0;
	@%p5 bra 	$L__BB0_5;
	and.b32  	%r44, %r21, 2147483640;
	neg.s32 	%r42, %r44;
	shl.b32 	%r7, %r23, 3;
	add.s64 	%rd3, %rd2, 16;
	mov.f32 	%f67, 0f00000000;
	mul.wide.s32 	%rd11, %r23, 4;
	mov.u32 	%r40, %r3;
	mov.u32 	%r41, %r30;
$L__BB0_4:
	.pragma "nounroll";
	mul.wide.s32 	%rd7, %r40, 4;
	add.s64 	%rd8, %rd3, %rd7;
	ld.global.f32 	%f17, [%rd8+-16];
	mul.wide.s32 	%rd9, %r41, 4;
	add.s64 	%rd10, %rd1, %rd9;
	ld.global.f32 	%f18, [%rd10];
	fma.rn.f32 	%f19, %f17, %f18, %f67;
	ld.global.f32 	%f20, [%rd8+-12];
	add.s64 	%rd12, %rd10, %rd11;
	ld.global.f32 	%f21, [%rd12];
	fma.rn.f32 	%f22, %f20, %f21, %f19;
	ld.global.f32 	%f23, [%rd8+-8];
	add.s64 	%rd13, %rd12, %rd11;
	ld.global.f32 	%f24, [%rd13];
	fma.rn.f32 	%f25, %f23, %f24, %f22;
	ld.global.f32 	%f26, [%rd8+-4];
	add.s64 	%rd14, %rd13, %rd11;
	ld.global.f32 	%f27, [%rd14];
	fma.rn.f32 	%f28, %f26, %f27, %f25;
	ld.global.f32 	%f29, [%rd8];
	add.s64 	%rd15, %rd14, %rd11;
	ld.global.f32 	%f30, [%rd15];
	fma.rn.f32 	%f31, %f29, %f30, %f28;
	ld.global.f32 	%f32, [%rd8+4];
	add.s64 	%rd16, %rd15, %rd11;
	ld.global.f32 	%f33, [%rd16];
	fma.rn.f32 	%f34, %f32, %f33, %f31;
	ld.global.f32 	%f35, [%rd8+8];
	add.s64 	%rd17, %rd16, %rd11;
	ld.global.f32 	%f36, [%rd17];
	fma.rn.f32 	%f37, %f35, %f36, %f34;
	ld.global.f32 	%f38, [%rd8+12];
	add.s64 	%rd18, %rd17, %rd11;
	ld.global.f32 	%f39, [%rd18];
	fma.rn.f32 	%f67, %f38, %f39, %f37;
	add.s32 	%r42, %r42, 8;
	add.s32 	%r41, %r41, %r7;
	add.s32 	%r40, %r40, 8;
	setp.ne.s32 	%p6, %r42, 0;
	@%p6 bra 	$L__BB0_4;
$L__BB0_5:
	setp.eq.s32 	%p7, %r4, 0;
	@%p7 bra 	$L__BB0_13;
	and.b32  	%r15, %r21, 3;
	setp.lt.u32 	%p8, %r4, 4;
	@%p8 bra 	$L__BB0_8;
	add.s32 	%r32, %r44, %r3;
	mul.wide.s32 	%rd19, %r32, 4;
	add.s64 	%rd20, %rd2, %rd19;
	ld.global.f32 	%f41, [%rd20];
	mad.lo.s32 	%r33, %r44, %r23, %r30;
	mul.wide.s32 	%rd21, %r33, 4;
	add.s64 	%rd22, %rd1, %rd21;
	ld.global.f32 	%f42, [%rd22];
	fma.rn.f32 	%f43, %f41, %f42, %f67;
	ld.global.f32 	%f44, [%rd20+4];
	mul.wide.s32 	%rd23, %r23, 4;
	add.s64 	%rd24, %rd22, %rd23;
	ld.global.f32 	%f45, [%rd24];
	fma.rn.f32 	%f46, %f44, %f45, %f43;
	ld.global.f32 	%f47, [%rd20+8];
	add.s64 	%rd25, %rd24, %rd23;
	ld.global.f32 	%f48, [%rd25];
	fma.rn.f32 	%f49, %f47, %f48, %f46;
	ld.global.f32 	%f50, [%rd20+12];
	add.s64 	%rd26, %rd25, %rd23;
	ld.global.f32 	%f51, [%rd26];
	fma.rn.f32 	%f67, %f50, %f51, %f49;
	add.s32 	%r44, %r44, 4;
$L__BB0_8:
	setp.eq.s32 	%p9, %r15, 0;
	@%p9 bra 	$L__BB0_13;
	setp.eq.s32 	%p10, %r15, 1;
	@%p10 bra 	$L__BB0_11;
	add.s32 	%r34, %r44, %r3;
	mul.wide.s32 	%rd27, %r34, 4;
	add.s64 	%rd28, %rd2, %rd27;
	ld.global.f32 	%f53, [%rd28];
	mad.lo.s32 	%r35, %r44, %r23, %r30;
	mul.wide.s32 	%rd29, %r35, 4;
	add.s64 	%rd30, %rd1, %rd29;
	ld.global.f32 	%f54, [%rd30];
	fma.rn.f32 	%f55, %f53, %f54, %f67;
	ld.global.f32 	%f56, [%rd28+4];
	mul.wide.s32 	%rd31, %r23, 4;
	add.s64 	%rd32, %rd30, %rd31;
	ld.global.f32 	%f57, [%rd32];
	fma.rn.f32 	%f67, %f56, %f57, %f55;
	add.s32 	%r44, %r44, 2;
$L__BB0_11:
	and.b32  	%r36, %r21, 1;
	setp.eq.b32 	%p11, %r36, 1;
	not.pred 	%p12, %p11;
	@%p12 bra 	$L__BB0_13;
	add.s32 	%r37, %r44, %r3;
	mul.wide.s32 	%rd33, %r37, 4;
	add.s64 	%rd34, %rd2, %rd33;
	ld.global.f32 	%f58, [%rd34];
	mad.lo.s32 	%r38, %r44, %r23, %r30;
	mul.wide.s32 	%rd35, %r38, 4;
	add.s64 	%rd36, %rd1, %rd35;
	ld.global.f32 	%f59, [%rd36];
	fma.rn.f32 	%f67, %f58, %f59, %f67;
$L__BB0_13:
	mad.lo.s32 	%r39, %r23, %r1, %r30;
	cvta.to.global.u64 	%rd37, %rd4;
	mul.wide.s32 	%rd38, %r39, 4;
	add.s64 	%rd39, %rd37, %rd38;
	st.global.f32 	[%rd39], %f67;
$L__BB0_14:
	ret;

}
	// .globl	_Z16wmma_tensor_gemmP6__halfS0_Pfiii
.visible .entry _Z16wmma_tensor_gemmP6__halfS0_Pfiii(
	.param .u64 .ptr .align 1 _Z16wmma_tensor_gemmP6__halfS0_Pfiii_param_0,
	.param .u64 .ptr .align 1 _Z16wmma_tensor_gemmP6__halfS0_Pfiii_param_1,
	.param .u64 .ptr .align 1 _Z16wmma_tensor_gemmP6__halfS0_Pfiii_param_2,
	.param .u32 _Z16wmma_tensor_gemmP6__halfS0_Pfiii_param_3,
	.param .u32 _Z16wmma_tensor_gemmP6__halfS0_Pfiii_param_4,
	.param .u32 _Z16wmma_tensor_gemmP6__halfS0_Pfiii_param_5
)
{
	.reg .pred 	%p<6>;
	.reg .b32 	%r<152>;
	.reg .b32 	%f<125>;
	.reg .b64 	%rd<35>;

	ld.param.u64 	%rd7, [_Z16wmma_tensor_gemmP6__halfS0_Pfiii_param_0];
	ld.param.u32 	%r36, [_Z16wmma_tensor_gemmP6__halfS0_Pfiii_param_4];
	ld.param.u32 	%r37, [_Z16wmma_tensor_gemmP6__halfS0_Pfiii_param_5];
	cvta.to.global.u64 	%rd1, %rd7;
	mov.u32 	%r38, %ctaid.x;
	mov.u32 	%r39, %ntid.x;
	mov.u32 	%r40, %tid.x;
	mad.lo.s32 	%r41, %r38, %r39, %r40;
	shr.u32 	%r1, %r41, 5;
	mov.u32 	%r42, %ctaid.y;
	mov.u32 	%r43, %ntid.y;
	mov.u32 	%r44, %tid.y;
	mad.lo.s32 	%r2, %r42, %r43, %r44;
	setp.lt.s32 	%p1, %r37, 1;
	mov.f32 	%f117, 0f00000000;
	mov.f32 	%f118, %f117;
	mov.f32 	%f119, %f117;
	mov.f32 	%f120, %f117;
	mov.f32 	%f121, %f117;
	mov.f32 	%f122, %f117;
	mov.f32 	%f123, %f117;
	mov.f32 	%f124, %f117;
	@%p1 bra 	$L__BB1_7;
	mul.lo.s32 	%r46, %r1, %r37;
	shl.b32 	%r142, %r46, 4;
	shl.b32 	%r143, %r2, 4;
	add.s32 	%r47, %r37, -1;
	shr.u32 	%r48, %r47, 4;
	add.s32 	%r5, %r48, 1;
	and.b32  	%r6, %r5, 3;
	setp.lt.u32 	%p2, %r37, 49;
	mov.b32 	%r148, 0;
	mov.f32 	%f117, 0f00000000;
	@%p2 bra 	$L__BB1_4;
	mul.wide.u32 	%rd8, %r142, 2;
	add.s64 	%rd9, %rd8, %rd1;
	add.s64 	%rd34, %rd9, 64;
	shl.b32 	%r50, %r36, 5;
	add.s32 	%r146, %r50, %r143;
	mad.lo.s32 	%r145, %r36, 48, %r143;
	shl.b32 	%r51, %r36, 4;
	add.s32 	%r144, %r51, %r143;
	and.b32  	%r52, %r5, 536870908;
	neg.s32 	%r141, %r52;
	mov.b32 	%r148, 0;
	mov.f32 	%f117, 0f00000000;
	mov.f32 	%f118, %f117;
	mov.f32 	%f119, %f117;
	mov.f32 	%f120, %f117;
	mov.f32 	%f121, %f117;
	mov.f32 	%f122, %f117;
	mov.f32 	%f123, %f117;
	mov.f32 	%f124, %f117;
$L__BB1_3:
	ld.param.u64 	%rd31, [_Z16wmma_tensor_gemmP6__halfS0_Pfiii_param_1];
	mul.wide.u32 	%rd10, %r142, 2;
	add.s64 	%rd11, %rd1, %rd10;
	wmma.load.a.sync.aligned.row.m16n16k16.global.f16 	{%r53, %r54, %r55, %r56, %r57, %r58, %r59, %r60}, [%rd11], %r37;
	cvta.to.global.u64 	%rd12, %rd31;
	mul.wide.s32 	%rd13, %r143, 2;
	add.s64 	%rd14, %rd12, %rd13;
	wmma.load.b.sync.aligned.row.m16n16k16.global.f16 	{%r61, %r62, %r63, %r64, %r65, %r66, %r67, %r68}, [%rd14], %r36;
	wmma.mma.sync.aligned.row.row.m16n16k16.f32.f32 {%f61, %f62, %f63, %f64, %f65, %f66, %f67, %f68}, {%r53, %r54, %r55, %r56, %r57, %r58, %r59, %r60}, {%r61, %r62, %r63, %r64, %r65, %r66, %r67, %r68}, {%f124, %f123, %f122, %f121, %f120, %f119, %f118, %f117};
	add.s64 	%rd15, %rd34, -32;
	wmma.load.a.sync.aligned.row.m16n16k16.global.f16 	{%r69, %r70, %r71, %r72, %r73, %r74, %r75, %r76}, [%rd15], %r37;
	mul.wide.s32 	%rd16, %r144, 2;
	add.s64 	%rd17, %rd12, %rd16;
	wmma.load.b.sync.aligned.row.m16n16k16.global.f16 	{%r77, %r78, %r79, %r80, %r81, %r82, %r83, %r84}, [%rd17], %r36;
	wmma.mma.sync.aligned.row.row.m16n16k16.f32.f32 {%f69, %f70, %f71, %f72, %f73, %f74, %f75, %f76}, {%r69, %r70, %r71, %r72, %r73, %r74, %r75, %r76}, {%r77, %r78, %r79, %r80, %r81, %r82, %r83, %r84}, {%f61, %f62, %f63, %f64, %f65, %f66, %f67, %f68};
	wmma.load.a.sync.aligned.row.m16n16k16.global.f16 	{%r85, %r86, %r87, %r88, %r89, %r90, %r91, %r92}, [%rd34], %r37;
	mul.wide.s32 	%rd18, %r146, 2;
	add.s64 	%rd19, %rd12, %rd18;
	wmma.load.b.sync.aligned.row.m16n16k16.global.f16 	{%r93, %r94, %r95, %r96, %r97, %r98, %r99, %r100}, [%rd19], %r36;
	wmma.mma.sync.aligned.row.row.m16n16k16.f32.f32 {%f77, %f78, %f79, %f80, %f81, %f82, %f83, %f84}, {%r85, %r86, %r87, %r88, %r89, %r90, %r91, %r92}, {%r93, %r94, %r95, %r96, %r97, %r98, %r99, %r100}, {%f69, %f70, %f71, %f72, %f73, %f74, %f75, %f76};
	add.s64 	%rd20, %rd34, 32;
	wmma.load.a.sync.aligned.row.m16n16k16.global.f16 	{%r101, %r102, %r103, %r104, %r105, %r106, %r107, %r108}, [%rd20], %r37;
	mul.wide.s32 	%rd21, %r145, 2;
	add.s64 	%rd22, %rd12, %rd21;
	wmma.load.b.sync.aligned.row.m16n16k16.global.f16 	{%r109, %r110, %r111, %r112, %r113, %r114, %r115, %r116}, [%rd22], %r36;
	wmma.mma.sync.aligned.row.row.m16n16k16.f32.f32 {%f124, %f123, %f122, %f121, %f120, %f119, %f118, %f117}, {%r101, %r102, %r103, %r104, %r105, %r106, %r107, %r108}, {%r109, %r110, %r111, %r112, %r113, %r114, %r115, %r116}, {%f77, %f78, %f79, %f80, %f81, %f82, %f83, %f84};
	add.s32 	%r148, %r148, 64;
	add.s64 	%rd34, %rd34, 128;
	shl.b32 	%r117, %r36, 6;
	add.s32 	%r146, %r146, %r117;
	add.s32 	%r145, %r145, %r117;
	add.s32 	%r144, %r144, %r117;
	add.s32 	%r143, %r143, %r117;
	add.s32 	%r142, %r142, 64;
	add.s32 	%r141, %r141, 4;
	setp.ne.s32 	%p3, %r141, 0;
	@%p3 bra 	$L__BB1_3;
$L__BB1_4:
	setp.eq.s32 	%p4, %r6, 0;
	@%p4 bra 	$L__BB1_7;
	shl.b32 	%r118, %r2, 4;
	mad.lo.s32 	%r151, %r148, %r36, %r118;
	shl.b32 	%r27, %r36, 4;
	mul.lo.s32 	%r119, %r1, %r37;
	shl.b32 	%r120, %r119, 4;
	add.s32 	%r150, %r148, %r120;
	neg.s32 	%r149, %r6;
$L__BB1_6:
	.pragma "nounroll";
	ld.param.u64 	%rd32, [_Z16wmma_tensor_gemmP6__halfS0_Pfiii_param_1];
	mul.wide.u32 	%rd23, %r150, 2;
	add.s64 	%rd24, %rd1, %rd23;
	wmma.load.a.sync.aligned.row.m16n16k16.global.f16 	{%r121, %r122, %r123, %r124, %r125, %r126, %r127, %r128}, [%rd24], %r37;
	cvta.to.global.u64 	%rd25, %rd32;
	mul.wide.s32 	%rd26, %r151, 2;
	add.s64 	%rd27, %rd25, %rd26;
	wmma.load.b.sync.aligned.row.m16n16k16.global.f16 	{%r129, %r130, %r131, %r132, %r133, %r134, %r135, %r136}, [%rd27], %r36;
	wmma.mma.sync.aligned.row.row.m16n16k16.f32.f32 {%f124, %f123, %f122, %f121, %f120, %f119, %f118, %f117}, {%r121, %r122, %r123, %r124, %r125, %r126, %r127, %r128}, {%r129, %r130, %r131, %r132, %r133, %r134, %r135, %r136}, {%f124, %f123, %f122, %f121, %f120, %f119, %f118, %f117};
	add.s32 	%r151, %r151, %r27;
	add.s32 	%r150, %r150, 16;
	add.s32 	%r149, %r149, 1;
	setp.ne.s32 	%p5, %r149, 0;
	@%p5 bra 	$L__BB1_6;
$L__BB1_7:
	ld.param.u64 	%rd33, [_Z16wmma_tensor_gemmP6__halfS0_Pfiii_param_2];
	cvta.to.global.u64 	%rd28, %rd33;
	mul.lo.s32 	%r137, %r1, %r36;
	shl.b32 	%r138, %r137, 4;
	shl.b32 	%r139, %r2, 4;
	add.s32 	%r140, %r138, %r139;
	mul.wide.s32 	%rd29, %r140, 4;
	add.s64 	%rd30, %rd28, %rd29;
	wmma.store.d.sync.aligned.row.m16n16k16.global.f32 	[%rd30], {%f124, %f123, %f122, %f121, %f120, %f119, %f118, %f117}, %r36;
	ret;

}
	// .globl	_Z16fused_split_gemmPfS_S_P6__halfS1_S_iiii
.visible .entry _Z16fused_split_gemmPfS_S_P6__halfS1_S_iiii(
	.param .u64 .ptr .align 1 _Z16fused_split_gemmPfS_S_P6__halfS1_S_iiii_param_0,
	.param .u64 .ptr .align 1 _Z16fused_split_gemmPfS_S_P6__halfS1_S_iiii_param_1,
	.param .u64 .ptr .align 1 _Z16fused_split_gemmPfS_S_P6__halfS1_S_iiii_param_2,
	.param .u64 .ptr .align 1 _Z16fused_split_gemmPfS_S_P6__halfS1_S_iiii_param_3,
	.param .u64 .ptr .align 1 _Z16fused_split_gemmPfS_S_P6__halfS1_S_iiii_param_4,
	.param .u64 .ptr .align 1 _Z16fused_split_gemmPfS_S_P6__halfS1_S_iiii_param_5,
	.param .u32 _Z16fused_split_gemmPfS_S_P6__halfS1_S_iiii_param_6,
	.param .u32 _Z16fused_split_gemmPfS_S_P6__halfS1_S_iiii_param_7,
	.param .u32 _Z16fused_split_gemmPfS_S_P6__halfS1_S_iiii_param_8,
	.param .u32 _Z16fused_split_gemmPfS_S_P6__halfS1_S_iiii_param_9
)
{
	.reg .pred 	%p<21>;
	.reg .b32 	%r<201>;
	.reg .b32 	%f<192>;
	.reg .b64 	%rd<78>;

	ld.param.u64 	%rd12, [_Z16fused_split_gemmPfS_S_P6__halfS1_S_iiii_param_0];
	ld.param.u64 	%rd13, [_Z16fused_split_gemmPfS_S_P6__halfS1_S_iiii_param_1];
	ld.param.u64 	%rd8, [_Z16fused_split_gemmPfS_S_P6__halfS1_S_iiii_param_2];
	ld.param.u64 	%rd9, [_Z16fused_split_gemmPfS_S_P6__halfS1_S_iiii_param_3];
	ld.param.u32 	%r55, [_Z16fused_split_gemmPfS_S_P6__halfS1_S_iiii_param_6];
	ld.param.u32 	%r56, [_Z16fused_split_gemmPfS_S_P6__halfS1_S_iiii_param_7];
	ld.param.u32 	%r57, [_Z16fused_split_gemmPfS_S_P6__halfS1_S_iiii_param_8];
	ld.param.u32 	%r58, [_Z16fused_split_gemmPfS_S_P6__halfS1_S_iiii_param_9];
	cvta.to.global.u64 	%rd1, %rd13;
	cvta.to.global.u64 	%rd2, %rd12;
	cvta.to.global.u64 	%rd3, %rd9;
	mov.u32 	%r59, %ctaid.x;
	mov.u32 	%r60, %ntid.x;
	mov.u32 	%r61, %tid.x;
	mad.lo.s32 	%r1, %r59, %r60, %r61;
	setp.ge.s32 	%p1, %r1, %r58;
	@%p1 bra 	$L__BB2_15;
	mov.u32 	%r172, %ctaid.y;
	mov.u32 	%r173, %ntid.y;
	mov.u32 	%r174, %tid.y;
	mad.lo.s32 	%r2, %r172, %r173, %r174;
	setp.ge.s32 	%p11, %r2, %r56;
	@%p11 bra 	$L__BB2_25;
	setp.lt.s32 	%p12, %r57, 1;
	mov.f32 	%f151, 0f00000000;
	@%p12 bra 	$L__BB2_14;
	mul.lo.s32 	%r3, %r57, %r1;
	and.b32  	%r4, %r57, 7;
	setp.lt.u32 	%p13, %r57, 8;
	mov.f32 	%f151, 0f00000000;
	mov.b32 	%r188, 0;
	@%p13 bra 	$L__BB2_6;
	and.b32  	%r188, %r57, 2147483640;
	neg.s32 	%r186, %r188;
	shl.b32 	%r7, %r56, 3;
	add.s64 	%rd4, %rd2, 16;
	mov.f32 	%f151, 0f00000000;
	mul.wide.s32 	%rd43, %r56, 4;
	mov.u32 	%r184, %r3;
	mov.u32 	%r185, %r2;
$L__BB2_5:
	.pragma "nounroll";
	mul.wide.s32 	%rd39, %r184, 4;
	add.s64 	%rd40, %rd4, %rd39;
	ld.global.f32 	%f101, [%rd40+-16];
	mul.wide.s32 	%rd41, %r185, 4;
	add.s64 	%rd42, %rd1, %rd41;
	ld.global.f32 	%f102, [%rd42];
	fma.rn.f32 	%f103, %f101, %f102, %f151;
	ld.global.f32 	%f104, [%rd40+-12];
	add.s64 	%rd44, %rd42, %rd43;
	ld.global.f32 	%f105, [%rd44];
	fma.rn.f32 	%f106, %f104, %f105, %f103;
	ld.global.f32 	%f107, [%rd40+-8];
	add.s64 	%rd45, %rd44, %rd43;
	ld.global.f32 	%f108, [%rd45];
	fma.rn.f32 	%f109, %f107, %f108, %f106;
	ld.global.f32 	%f110, [%rd40+-4];
	add.s64 	%rd46, %rd45, %rd43;
	ld.global.f32 	%f111, [%rd46];
	fma.rn.f32 	%f112, %f110, %f111, %f109;
	ld.global.f32 	%f113, [%rd40];
	add.s64 	%rd47, %rd46, %rd43;
	ld.global.f32 	%f114, [%rd47];
	fma.rn.f32 	%f115, %f113, %f114, %f112;
	ld.global.f32 	%f116, [%rd40+4];
	add.s64 	%rd48, %rd47, %rd43;
	ld.global.f32 	%f117, [%rd48];
	fma.rn.f32 	%f118, %f116, %f117, %f115;
	ld.global.f32 	%f119, [%rd40+8];
	add.s64 	%rd49, %rd48, %rd43;
	ld.global.f32 	%f120, [%rd49];
	fma.rn.f32 	%f121, %f119, %f120, %f118;
	ld.global.f32 	%f122, [%rd40+12];
	add.s64 	%rd50, %rd49, %rd43;
	ld.global.f32 	%f123, [%rd50];
	fma.rn.f32 	%f151, %f122, %f123, %f121;
	add.s32 	%r186, %r186, 8;
	add.s32 	%r185, %r185, %r7;
	add.s32 	%r184, %r184, 8;
	setp.ne.s32 	%p14, %r186, 0;
	@%p14 bra 	$L__BB2_5;
$L__BB2_6:
	setp.eq.s32 	%p15, %r4, 0;
	@%p15 bra 	$L__BB2_14;
	and.b32  	%r15, %r57, 3;
	setp.lt.u32 	%p16, %r4, 4;
	@%p16 bra 	$L__BB2_9;
	add.s32 	%r176, %r188, %r3;
	mul.wide.s32 	%rd51, %r176, 4;
	add.s64 	%rd52, %rd2, %rd51;
	ld.global.f32 	%f125, [%rd52];
	mad.lo.s32 	%r177, %r188, %r56, %r2;
	mul.wide.s32 	%rd53, %r177, 4;
	add.s64 	%rd54, %rd1, %rd53;
	ld.global.f32 	%f126, [%rd54];
	fma.rn.f32 	%f127, %f125, %f126, %f151;
	ld.global.f32 	%f128, [%rd52+4];
	mul.wide.s32 	%rd55, %r56, 4;
	add.s64 	%rd56, %rd54, %rd55;
	ld.global.f32 	%f129, [%rd56];
	fma.rn.f32 	%f130, %f128, %f129, %f127;
	ld.global.f32 	%f131, [%rd52+8];
	add.s64 	%rd57, %rd56, %rd55;
	ld.global.f32 	%f132, [%rd57];
	fma.rn.f32 	%f133, %f131, %f132, %f130;
	ld.global.f32 	%f134, [%rd52+12];
	add.s64 	%rd58, %rd57, %rd55;
	ld.global.f32 	%f135, [%rd58];
	fma.rn.f32 	%f151, %f134, %f135, %f133;
	add.s32 	%r188, %r188, 4;
$L__BB2_9:
	setp.eq.s32 	%p17, %r15, 0;
	@%p17 bra 	$L__BB2_14;
	setp.eq.s32 	%p18, %r15, 1;
	@%p18 bra 	$L__BB2_12;
	add.s32 	%r178, %r188, %r3;
	mul.wide.s32 	%rd59, %r178, 4;
	add.s64 	%rd60, %rd2, %rd59;
	ld.global.f32 	%f137, [%rd60];
	mad.lo.s32 	%r179, %r188, %r56, %r2;
	mul.wide.s32 	%rd61, %r179, 4;
	add.s64 	%rd62, %rd1, %rd61;
	ld.global.f32 	%f138, [%rd62];
	fma.rn.f32 	%f139, %f137, %f138, %f151;
	ld.global.f32 	%f140, [%rd60+4];
	mul.wide.s32 	%rd63, %r56, 4;
	add.s64 	%rd64, %rd62, %rd63;
	ld.global.f32 	%f141, [%rd64];
	fma.rn.f32 	%f151, %f140, %f141, %f139;
	add.s32 	%r188, %r188, 2;
$L__BB2_12:
	and.b32  	%r180, %r57, 1;
	setp.eq.b32 	%p19, %r180, 1;
	not.pred 	%p20, %p19;
	@%p20 bra 	$L__BB2_14;
	add.s32 	%r181, %r188, %r3;
	mul.wide.s32 	%rd65, %r181, 4;
	add.s64 	%rd66, %rd2, %rd65;
	ld.global.f32 	%f142, [%rd66];
	mad.lo.s32 	%r182, %r188, %r56, %r2;
	mul.wide.s32 	%rd67, %r182, 4;
	add.s64 	%rd68, %rd1, %rd67;
	ld.global.f32 	%f143, [%rd68];
	fma.rn.f32 	%f151, %f142, %f143, %f151;
$L__BB2_14:
	mad.lo.s32 	%r183, %r56, %r1, %r2;
	cvta.to.global.u64 	%rd69, %rd8;
	mul.wide.s32 	%rd70, %r183, 4;
	add.s64 	%rd71, %rd69, %rd70;
	st.global.f32 	[%rd71], %f151;
	bra.uni 	$L__BB2_25;
$L__BB2_15:
	setp.ge.s32 	%p2, %r1, %r55;
	@%p2 bra 	$L__BB2_25;
	shr.u32 	%r62, %r1, 5;
	shr.s32 	%r63, %r58, 31;
	shr.u32 	%r64, %r63, 27;
	add.s32 	%r65, %r58, %r64;
	shr.s32 	%r66, %r65, 5;
	sub.s32 	%r67, %r62, %r66;
	mov.u32 	%r68, %ctaid.y;
	mov.u32 	%r69, %ntid.y;
	mov.u32 	%r70, %tid.y;
	mad.lo.s32 	%r20, %r68, %r69, %r70;
	shl.b32 	%r21, %r67, 4;
	sub.s32 	%r71, %r55, %r58;
	setp.lt.s32 	%p3, %r21, %r71;
	shr.s32 	%r72, %r56, 31;
	shr.u32 	%r73, %r72, 28;
	add.s32 	%r74, %r56, %r73;
	shr.s32 	%r75, %r74, 4;
	setp.lt.s32 	%p4, %r20, %r75;
	and.pred  	%p5, %p4, %p3;
	@%p5 bra 	$L__BB2_17;
	bra.uni 	$L__BB2_25;
$L__BB2_17:
	setp.gt.s32 	%p6, %r57, 0;
	mov.f32 	%f184, 0f00000000;
	mov.f32 	%f185, %f184;
	mov.f32 	%f186, %f184;
	mov.f32 	%f187, %f184;
	mov.f32 	%f188, %f184;
	mov.f32 	%f189, %f184;
	mov.f32 	%f190, %f184;
	mov.f32 	%f191, %f184;
	@%p6 bra 	$L__BB2_18;
	bra.uni 	$L__BB2_24;
$L__BB2_18:
	add.s32 	%r77, %r21, %r58;
	mul.lo.s32 	%r22, %r77, %r57;
	shl.b32 	%r192, %r20, 4;
	add.s32 	%r78, %r57, -1;
	shr.u32 	%r79, %r78, 4;
	add.s32 	%r24, %r79, 1;
	setp.lt.u32 	%p7, %r57, 49;
	mov.b32 	%r197, 0;
	mov.f32 	%f184, 0f00000000;
	mov.f32 	%f185, %f184;
	mov.f32 	%f186, %f184;
	mov.f32 	%f187, %f184;
	mov.f32 	%f188, %f184;
	mov.f32 	%f189, %f184;
	mov.f32 	%f190, %f184;
	mov.f32 	%f191, %f184;
	@%p7 bra 	$L__BB2_21;
	mul.wide.s32 	%rd14, %r22, 2;
	add.s64 	%rd15, %rd14, %rd3;
	add.s64 	%rd77, %rd15, 64;
	shl.b32 	%r81, %r56, 5;
	add.s32 	%r195, %r81, %r192;
	mad.lo.s32 	%r194, %r56, 48, %r192;
	shl.b32 	%r82, %r56, 4;
	add.s32 	%r193, %r82, %r192;
	and.b32  	%r83, %r24, 536870908;
	neg.s32 	%r190, %r83;
	mov.b32 	%r197, 0;
	mov.f32 	%f184, 0f00000000;
	mov.u32 	%r191, %r22;
$L__BB2_20:
	ld.param.u64 	%rd74, [_Z16fused_split_gemmPfS_S_P6__halfS1_S_iiii_param_4];
	ld.param.u64 	%rd72, [_Z16fused_split_gemmPfS_S_P6__halfS1_S_iiii_param_3];
	mul.wide.s32 	%rd16, %r191, 2;
	cvta.to.global.u64 	%rd17, %rd72;
	add.s64 	%rd18, %rd17, %rd16;
	wmma.load.a.sync.aligned.row.m16n16k16.global.f16 	{%r84, %r85, %r86, %r87, %r88, %r89, %r90, %r91}, [%rd18], %r57;
	cvta.to.global.u64 	%rd19, %rd74;
	mul.wide.s32 	%rd20, %r192, 2;
	add.s64 	%rd21, %rd19, %rd20;
	wmma.load.b.sync.aligned.row.m16n16k16.global.f16 	{%r92, %r93, %r94, %r95, %r96, %r97, %r98, %r99}, [%rd21], %r56;
	wmma.mma.sync.aligned.row.row.m16n16k16.f32.f32 {%f73, %f74, %f75, %f76, %f77, %f78, %f79, %f80}, {%r84, %r85, %r86, %r87, %r88, %r89, %r90, %r91}, {%r92, %r93, %r94, %r95, %r96, %r97, %r98, %r99}, {%f191, %f190, %f189, %f188, %f187, %f186, %f185, %f184};
	add.s64 	%rd22, %rd77, -32;
	wmma.load.a.sync.aligned.row.m16n16k16.global.f16 	{%r100, %r101, %r102, %r103, %r104, %r105, %r106, %r107}, [%rd22], %r57;
	mul.wide.s32 	%rd23, %r193, 2;
	add.s64 	%rd24, %rd19, %rd23;
	wmma.load.b.sync.aligned.row.m16n16k16.global.f16 	{%r108, %r109, %r110, %r111, %r112, %r113, %r114, %r115}, [%rd24], %r56;
	wmma.mma.sync.aligned.row.row.m16n16k16.f32.f32 {%f81, %f82, %f83, %f84, %f85, %f86, %f87, %f88}, {%r100, %r101, %r102, %r103, %r104, %r105, %r106, %r107}, {%r108, %r109, %r110, %r111, %r112, %r113, %r114, %r115}, {%f73, %f74, %f75, %f76, %f77, %f78, %f79, %f80};
	wmma.load.a.sync.aligned.row.m16n16k16.global.f16 	{%r116, %r117, %r118, %r119, %r120, %r121, %r122, %r123}, [%rd77], %r57;
	mul.wide.s32 	%rd25, %r195, 2;
	add.s64 	%rd26, %rd19, %rd25;
	wmma.load.b.sync.aligned.row.m16n16k16.global.f16 	{%r124, %r125, %r126, %r127, %r128, %r129, %r130, %r131}, [%rd26], %r56;
	wmma.mma.sync.aligned.row.row.m16n16k16.f32.f32 {%f89, %f90, %f91, %f92, %f93, %f94, %f95, %f96}, {%r116, %r117, %r118, %r119, %r120, %r121, %r122, %r123}, {%r124, %r125, %r126, %r127, %r128, %r129, %r130, %r131}, {%f81, %f82, %f83, %f84, %f85, %f86, %f87, %f88};
	add.s64 	%rd27, %rd77, 32;
	wmma.load.a.sync.aligned.row.m16n16k16.global.f16 	{%r132, %r133, %r134, %r135, %r136, %r137, %r138, %r139}, [%rd27], %r57;
	mul.wide.s32 	%rd28, %r194, 2;
	add.s64 	%rd29, %rd19, %rd28;
	wmma.load.b.sync.aligned.row.m16n16k16.global.f16 	{%r140, %r141, %r142, %r143, %r144, %r145, %r146, %r147}, [%rd29], %r56;
	wmma.mma.sync.aligned.row.row.m16n16k16.f32.f32 {%f191, %f190, %f189, %f188, %f187, %f186, %f185, %f184}, {%r132, %r133, %r134, %r135, %r136, %r137, %r138, %r139}, {%r140, %r141, %r142, %r143, %r144, %r145, %r146, %r147}, {%f89, %f90, %f91, %f92, %f93, %f94, %f95, %f96};
	add.s32 	%r197, %r197, 64;
	add.s64 	%rd77, %rd77, 128;
	shl.b32 	%r148, %r56, 6;
	add.s32 	%r195, %r195, %r148;
	add.s32 	%r194, %r194, %r148;
	add.s32 	%r193, %r193, %r148;
	add.s32 	%r192, %r192, %r148;
	add.s32 	%r191, %r191, 64;
	add.s32 	%r190, %r190, 4;
	setp.ne.s32 	%p8, %r190, 0;
	@%p8 bra 	$L__BB2_20;
$L__BB2_21:
	add.s32 	%r149, %r57, -1;
	shr.u32 	%r150, %r149, 4;
	add.s32 	%r151, %r150, 1;
	and.b32  	%r44, %r151, 3;
	setp.eq.s32 	%p9, %r44, 0;
	@%p9 bra 	$L__BB2_24;
	shl.b32 	%r152, %r20, 4;
	mad.lo.s32 	%r200, %r197, %r56, %r152;
	shl.b32 	%r46, %r56, 4;
	add.s32 	%r199, %r197, %r22;
	neg.s32 	%r198, %r44;
$L__BB2_23:
	.pragma "nounroll";
	ld.param.u64 	%rd75, [_Z16fused_split_gemmPfS_S_P6__halfS1_S_iiii_param_4];
	ld.param.u64 	%rd73, [_Z16fused_split_gemmPfS_S_P6__halfS1_S_iiii_param_3];
	mul.wide.s32 	%rd30, %r199, 2;
	cvta.to.global.u64 	%rd31, %rd73;
	add.s64 	%rd32, %rd31, %rd30;
	wmma.load.a.sync.aligned.row.m16n16k16.global.f16 	{%r153, %r154, %r155, %r156, %r157, %r158, %r159, %r160}, [%rd32], %r57;
	cvta.to.global.u64 	%rd33, %rd75;
	mul.wide.s32 	%rd34, %r200, 2;
	add.s64 	%rd35, %rd33, %rd34;
	wmma.load.b.sync.aligned.row.m16n16k16.global.f16 	{%r161, %r162, %r163, %r164, %r165, %r166, %r167, %r168}, [%rd35], %r56;
	wmma.mma.sync.aligned.row.row.m16n16k16.f32.f32 {%f191, %f190, %f189, %f188, %f187, %f186, %f185, %f184}, {%r153, %r154, %r155, %r156, %r157, %r158, %r159, %r160}, {%r161, %r162, %r163, %r164, %r165, %r166, %r167, %r168}, {%f191, %f190, %f189, %f188, %f187, %f186, %f185, %f184};
	add.s32 	%r200, %r200, %r46;
	add.s32 	%r199, %r199, 16;
	add.s32 	%r198, %r198, 1;
	setp.ne.s32 	%p10, %r198, 0;
	@%p10 bra 	$L__BB2_23;
$L__BB2_24:
	ld.param.u64 	%rd76, [_Z16fused_split_gemmPfS_S_P6__halfS1_S_iiii_param_5];
	add.s32 	%r169, %r21, %r58;
	shl.b32 	%r170, %r20, 4;
	mad.lo.s32 	%r171, %r169, %r56, %r170;
	cvta.to.global.u64 	%rd36, %rd76;
	mul.wide.s32 	%rd37, %r171, 4;
	add.s64 	%rd38, %rd36, %rd37;
	wmma.store.d.sync.aligned.row.m16n16k16.global.f32 	[%rd38], {%f191, %f190, %f189, %f188, %f187, %f186, %f185, %f184}, %r56;
$L__BB2_25:
	ret;

}


// ===== COMPILED SASS (sm_100) =====

	.target	sm_100

	.elftype	@"ET_EXEC"


//--------------------- .note.nv.tkinfo           --------------------------
	.section	.note.nv.tkinfo,"",@"SHT_NOTE"
	.sectionflags	@"SHF_NOTE_NV_TKINFO"
	.tkinfo
        /*0018*/ 	.word	0x00000002
        /*0030*/ 	.string	""
        /*0030*/ 	.string	"ptxas"
        /*0030*/ 	.string	"Cuda compilation tools, release 13.0, V13.0.88"
        /*0030*/ 	.string	"Build cuda_13.0.r13.0/compiler.36424714_0"
        /*0030*/ 	.string	"-arch sm_100 -m 64 "



//--------------------- .note.nv.cuinfo           --------------------------
	.section	.note.nv.cuinfo,"",@"SHT_NOTE"
	.sectionflags	@"SHF_NOTE_NV_CUINFO"
        /*0018*/ 	.short	0x0002
        /*001a*/ 	.short	0x0064
        /*001c*/ 	.short	0x0082
	.zero		2


//--------------------- .nv.info                  --------------------------
	.section	.nv.info,"",@"SHT_CUDA_INFO"
	.align	4


	//----- nvinfo : EIATTR_REGCOUNT
	.align		4
        /*0000*/ 	.byte	0x04, 0x2f
        /*0002*/ 	.short	(.L_1 - .L_0)
	.align		4
.L_0:
        /*0004*/ 	.word	index@(_Z9cuda_gemmPfS_S_iii)
        /*0008*/ 	.word	0x00000020


	//----- nvinfo : EIATTR_FRAME_SIZE
	.align		4
.L_1:
        /*000c*/ 	.byte	0x04, 0x11
        /*000e*/ 	.short	(.L_3 - .L_2)
	.align		4
.L_2:
        /*0010*/ 	.word	index@(_Z9cuda_gemmPfS_S_iii)
        /*0014*/ 	.word	0x00000000


	//----- nvinfo : EIATTR_REGCOUNT
	.align		4
.L_3:
        /*0018*/ 	.byte	0x04, 0x2f
        /*001a*/ 	.short	(.L_5 - .L_4)
	.align		4
.L_4:
        /*001c*/ 	.word	index@(_Z16wmma_tensor_gemmP6__halfS0_Pfiii)
        /*0020*/ 	.word	0x00000038


	//----- nvinfo : EIATTR_FRAME_SIZE
	.align		4
.L_5:
        /*0024*/ 	.byte	0x04, 0x11
        /*0026*/ 	.short	(.L_7 - .L_6)
	.align		4
.L_6:
        /*0028*/ 	.word	index@(_Z16wmma_tensor_gemmP6__halfS0_Pfiii)
        /*002c*/ 	.word	0x00000000


	//----- nvinfo : EIATTR_REGCOUNT
	.align		4
.L_7:
        /*0030*/ 	.byte	0x04, 0x2f
        /*0032*/ 	.short	(.L_9 - .L_8)
	.align		4
.L_8:
        /*0034*/ 	.word	index@(_Z16fused_split_gemmPfS_S_P6__halfS1_S_iiii)
        /*0038*/ 	.word	0x00000030


	//----- nvinfo : EIATTR_FRAME_SIZE
	.align		4
.L_9:
        /*003c*/ 	.byte	0x04, 0x11
        /*003e*/ 	.short	(.L_11 - .L_10)
	.align		4
.L_10:
        /*0040*/ 	.word	index@(_Z16fused_split_gemmPfS_S_P6__halfS1_S_iiii)
        /*0044*/ 	.word	0x00000000


	//----- nvinfo : EIATTR_MIN_STACK_SIZE
	.align		4
.L_11:
        /*0048*/ 	.byte	0x04, 0x12
        /*004a*/ 	.short	(.L_13 - .L_12)
	.align		4
.L_12:
        /*004c*/ 	.word	index@(_Z16fused_split_gemmPfS_S_P6__halfS1_S_iiii)
        /*0050*/ 	.word	0x00000000


	//----- nvinfo : EIATTR_MIN_STACK_SIZE
	.align		4
.L_13:
        /*0054*/ 	.byte	0x04, 0x12
        /*0056*/ 	.short	(.L_15 - .L_14)
	.align		4
.L_14:
        /*0058*/ 	.word	index@(_Z16wmma_tensor_gemmP6__halfS0_Pfiii)
        /*005c*/ 	.word	0x00000000


	//----- nvinfo : EIATTR_MIN_STACK_SIZE
	.align		4
.L_15:
        /*0060*/ 	.byte	0x04, 0x12
        /*0062*/ 	.short	(.L_17 - .L_16)
	.align		4
.L_16:
        /*0064*/ 	.word	index@(_Z9cuda_gemmPfS_S_iii)
        /*0068*/ 	.word	0x00000000
.L_17:


//--------------------- .nv.compat                --------------------------
	.section	.nv.compat,"",@"SHT_CUDA_COMPAT_INFO"
	.align	4
        /*0000*/ 	.byte	0x02, 0x09, 0x00, 0x00, 0x02, 0x02, 0x01, 0x00, 0x02, 0x05, 0x05, 0x00, 0x03, 0x07, 0x01, 0x01
        /*0010*/ 	.byte	0x02, 0x03, 0x00, 0x00, 0x02, 0x06, 0x01, 0x00, 0x04, 0x0b, 0x08, 0x00, 0x09, 0x00, 0x00, 0x00
        /*0020*/ 	.byte	0x00, 0x00, 0x00, 0x00


//--------------------- .nv.info._Z16fused_split_gemmPfS_S_P6__halfS1_S_iiii --------------------------
	.section	.nv.info._Z16fused_split_gemmPfS_S_P6__halfS1_S_iiii,"",@"SHT_CUDA_INFO"
	.sectionflags	@""
	.align	4


	//----- nvinfo : EIATTR_CUDA_API_VERSION
	.align		4
        /*0000*/ 	.byte	0x04, 0x37
        /*0002*/ 	.short	(.L_19 - .L_18)
.L_18:
        /*0004*/ 	.word	0x00000082


	//----- nvinfo : EIATTR_KPARAM_INFO
	.align		4
.L_19:
        /*0008*/ 	.byte	0x04, 0x17
        /*000a*/ 	.short	(.L_21 - .L_20)
.L_20:
        /*000c*/ 	.word	0x00000000
        /*0010*/ 	.short	0x0009
        /*0012*/ 	.short	0x003c
        /*0014*/ 	.byte	0x00, 0xf0, 0x11, 0x00


	//----- nvinfo : EIATTR_KPARAM_INFO
	.align		4
.L_21:
        /*0018*/ 	.byte	0x04, 0x17
        /*001a*/ 	.short	(.L_23 - .L_22)
.L_22:
        /*001c*/ 	.word	0x00000000
        /*0020*/ 	.short	0x0008
        /*0022*/ 	.short	0x0038
        /*0024*/ 	.byte	0x00, 0xf0, 0x11, 0x00


	//----- nvinfo : EIATTR_KPARAM_INFO
	.align		4
.L_23:
        /*0028*/ 	.byte	0x04, 0x17
        /*002a*/ 	.short	(.L_25 - .L_24)
.L_24:
        /*002c*/ 	.word	0x00000000
        /*0030*/ 	.short	0x0007
        /*0032*/ 	.short	0x0034
        /*0034*/ 	.byte	0x00, 0xf0, 0x11, 0x00


	//----- nvinfo : EIATTR_KPARAM_INFO
	.align		4
.L_25:
        /*0038*/ 	.byte	0x04, 0x17
        /*003a*/ 	.short	(.L_27 - .L_26)
.L_26:
        /*003c*/ 	.word	0x00000000
        /*0040*/ 	.short	0x0006
        /*0042*/ 	.short	0x0030
        /*0044*/ 	.byte	0x00, 0xf0, 0x11, 0x00


	//----- nvinfo : EIATTR_KPARAM_INFO
	.align		4
.L_27:
        /*0048*/ 	.byte	0x04, 0x17
        /*004a*/ 	.short	(.L_29 - .L_28)
.L_28:
        /*004c*/ 	.word	0x00000000
        /*0050*/ 	.short	0x0005
        /*0052*/ 	.short	0x0028
        /*0054*/ 	.byte	0x00, 0xf5, 0x21, 0x00


	//----- nvinfo : EIATTR_KPARAM_INFO
	.align		4
.L_29:
        /*0058*/ 	.byte	0x04, 0x17
        /*005a*/ 	.short	(.L_31 - .L_30)
.L_30:
        /*005c*/ 	.word	0x00000000
        /*0060*/ 	.short	0x0004
        /*0062*/ 	.short	0x0020
        /*0064*/ 	.byte	0x00, 0xf5, 0x21, 0x00


	//----- nvinfo : EIATTR_KPARAM_INFO
	.align		4
.L_31:
        /*0068*/ 	.byte	0x04, 0x17
        /*006a*/ 	.short	(.L_33 - .L_32)
.L_32:
        /*006c*/ 	.word	0x00000000
        /*0070*/ 	.short	0x0003
        /*0072*/ 	.short	0x0018
        /*0074*/ 	.byte	0x00, 0xf5, 0x21, 0x00


	//----- nvinfo : EIATTR_KPARAM_INFO
	.align		4
.L_33:
        /*0078*/ 	.byte	0x04, 0x17
        /*007a*/ 	.short	(.L_35 - .L_34)
.L_34:
        /*007c*/ 	.word	0x00000000
        /*0080*/ 	.short	0x0002
        /*0082*/ 	.short	0x0010
        /*0084*/ 	.byte	0x00, 0xf5, 0x21, 0x00


	//----- nvinfo : EIATTR_KPARAM_INFO
	.align		4
.L_35:
        /*0088*/ 	.byte	0x04, 0x17
        /*008a*/ 	.short	(.L_37 - .L_36)
.L_36:
        /*008c*/ 	.word	0x00000000
        /*0090*/ 	.short	0x0001
        /*0092*/ 	.short	0x0008
        /*0094*/ 	.byte	0x00, 0xf5, 0x21, 0x00


	//----- nvinfo : EIATTR_KPARAM_INFO
	.align		4
.L_37:
        /*0098*/ 	.byte	0x04, 0x17
        /*009a*/ 	.short	(.L_39 - .L_38)
.L_38:
        /*009c*/ 	.word	0x00000000
        /*00a0*/ 	.short	0x0000
        /*00a2*/ 	.short	0x0000
        /*00a4*/ 	.byte	0x00, 0xf5, 0x21, 0x00


	//----- nvinfo : EIATTR_SPARSE_MMA_MASK
	.align		4
.L_39:
        /*00a8*/ 	.byte	0x03, 0x50
        /*00aa*/ 	.short	0x0000


	//----- nvinfo : EIATTR_WMMA_USED
	.align		4
        /*00ac*/ 	.byte	0x01, 0x2b
	.zero		2


	//----- nvinfo : EIATTR_MAXREG_COUNT
	.align		4
        /*00b0*/ 	.byte	0x03, 0x1b
        /*00b2*/ 	.short	0x00ff


	//----- nvinfo : EIATTR_MERCURY_ISA_VERSION
	.align		4
        /*00b4*/ 	.byte	0x03, 0x5f
        /*00b6*/ 	.short	0x0101


	//----- nvinfo : EIATTR_VRC_CTA_INIT_COUNT
	.align		4
        /*00b8*/ 	.byte	0x02, 0x4a
	.zero		1
	.zero		1


	//----- nvinfo : EIATTR_EXIT_INSTR_OFFSETS
	.align		4
        /*00bc*/ 	.byte	0x04, 0x1c
        /*00be*/ 	.short	(.L_41 - .L_40)


	//   ....[0]....
.L_40:
        /*00c0*/ 	.word	0x000000f0


	//   ....[1]....
        /*00c4*/ 	.word	0x00000860


	//   ....[2]....
        /*00c8*/ 	.word	0x00000890


	//   ....[3]....
        /*00cc*/ 	.word	0x000009a0


	//   ....[4]....
        /*00d0*/ 	.word	0x00001690


	//----- nvinfo : EIATTR_CRS_STACK_SIZE
	.align		4
.L_41:
        /*00d4*/ 	.byte	0x04, 0x1e
        /*00d6*/ 	.short	(.L_43 - .L_42)
.L_42:
        /*00d8*/ 	.word	0x00000000


	//----- nvinfo : EIATTR_CBANK_PARAM_SIZE
	.align		4
.L_43:
        /*00dc*/ 	.byte	0x03, 0x19
        /*00de*/ 	.short	0x0040


	//----- nvinfo : EIATTR_PARAM_CBANK
	.align		4
        /*00e0*/ 	.byte	0x04, 0x0a
        /*00e2*/ 	.short	(.L_45 - .L_44)
	.align		4
.L_44:
        /*00e4*/ 	.word	index@(.nv.constant0._Z16fused_split_gemmPfS_S_P6__halfS1_S_iiii)
        /*00e8*/ 	.short	0x0380
        /*00ea*/ 	.short	0x0040


	//----- nvinfo : EIATTR_SW_WAR
	.align		4
.L_45:
        /*00ec*/ 	.byte	0x04, 0x36
        /*00ee*/ 	.short	(.L_47 - .L_46)
.L_46:
        /*00f0*/ 	.word	0x00000008
.L_47:


//--------------------- .nv.info._Z16wmma_tensor_gemmP6__halfS0_Pfiii --------------------------
	.section	.nv.info._Z16wmma_tensor_gemmP6__halfS0_Pfiii,"",@"SHT_CUDA_INFO"
	.sectionflags	@""
	.align	4


	//----- nvinfo : EIATTR_CUDA_API_VERSION
	.align		4
        /*0000*/ 	.byte	0x04, 0x37
        /*0002*/ 	.short	(.L_49 - .L_48)
.L_48:
        /*0004*/ 	.word	0x00000082


	//----- nvinfo : EIATTR_KPARAM_INFO
	.align		4
.L_49:
        /*0008*/ 	.byte	0x04, 0x17
        /*000a*/ 	.short	(.L_51 - .L_50)
.L_50:
        /*000c*/ 	.word	0x00000000
        /*0010*/ 	.short	0x0005
        /*0012*/ 	.short	0x0020
        /*0014*/ 	.byte	0x00, 0xf0, 0x11, 0x00


	//----- nvinfo : EIATTR_KPARAM_INFO
	.align		4
.L_51:
        /*0018*/ 	.byte	0x04, 0x17
        /*001a*/ 	.short	(.L_53 - .L_52)
.L_52:
        /*001c*/ 	.word	0x00000000
        /*0020*/ 	.short	0x0004
        /*0022*/ 	.short	0x001c
        /*0024*/ 	.byte	0x00, 0xf0, 0x11, 0x00


	//----- nvinfo : EIATTR_KPARAM_INFO
	.align		4
.L_53:
        /*0028*/ 	.byte	0x04, 0x17
        /*002a*/ 	.short	(.L_55 - .L_54)
.L_54:
        /*002c*/ 	.word	0x00000000
        /*0030*/ 	.short	0x0003
        /*0032*/ 	.short	0x0018
        /*0034*/ 	.byte	0x00, 0xf0, 0x11, 0x00


	//----- nvinfo : EIATTR_KPARAM_INFO
	.align		4
.L_55:
        /*0038*/ 	.byte	0x04, 0x17
        /*003a*/ 	.short	(.L_57 - .L_56)
.L_56:
        /*003c*/ 	.word	0x00000000
        /*0040*/ 	.short	0x0002
        /*0042*/ 	.short	0x0010
        /*0044*/ 	.byte	0x00, 0xf5, 0x21, 0x00


	//----- nvinfo : EIATTR_KPARAM_INFO
	.align		4
.L_57:
        /*0048*/ 	.byte	0x04, 0x17
        /*004a*/ 	.short	(.L_59 - .L_58)
.L_58:
        /*004c*/ 	.word	0x00000000
        /*0050*/ 	.short	0x0001
        /*0052*/ 	.short	0x0008
        /*0054*/ 	.byte	0x00, 0xf5, 0x21, 0x00


	//----- nvinfo : EIATTR_KPARAM_INFO
	.align		4
.L_59:
        /*0058*/ 	.byte	0x04, 0x17
        /*005a*/ 	.short	(.L_61 - .L_60)
.L_60:
        /*005c*/ 	.word	0x00000000
        /*0060*/ 	.short	0x0000
        /*0062*/ 	.short	0x0000
        /*0064*/ 	.byte	0x00, 0xf5, 0x21, 0x00


	//----- nvinfo : EIATTR_SPARSE_MMA_MASK
	.align		4
.L_61:
        /*0068*/ 	.byte	0x03, 0x50
        /*006a*/ 	.short	0x0000


	//----- nvinfo : EIATTR_WMMA_USED
	.align		4
        /*006c*/ 	.byte	0x01, 0x2b
	.zero		2


	//----- nvinfo : EIATTR_MAXREG_COUNT
	.align		4
        /*0070*/ 	.byte	0x03, 0x1b
        /*0072*/ 	.short	0x00ff


	//----- nvinfo : EIATTR_MERCURY_ISA_VERSION
	.align		4
        /*0074*/ 	.byte	0x03, 0x5f
        /*0076*/ 	.short	0x0101


	//----- nvinfo : EIATTR_VRC_CTA_INIT_COUNT
	.align		4
        /*0078*/ 	.byte	0x02, 0x4a
	.zero		1
	.zero		1


	//----- nvinfo : EIATTR_EXIT_INSTR_OFFSETS
	.align		4
        /*007c*/ 	.byte	0x04, 0x1c
        /*007e*/ 	.short	(.L_63 - .L_62)


	//   ....[0]....
.L_62:
        /*0080*/ 	.word	0x00000d70


	//----- nvinfo : EIATTR_CBANK_PARAM_SIZE
	.align		4
.L_63:
        /*0084*/ 	.byte	0x03, 0x19
        /*0086*/ 	.short	0x0024


	//----- nvinfo : EIATTR_PARAM_CBANK
	.align		4
        /*0088*/ 	.byte	0x04, 0x0a
        /*008a*/ 	.short	(.L_65 - .L_64)
	.align		4
.L_64:
        /*008c*/ 	.word	index@(.nv.constant0._Z16wmma_tensor_gemmP6__halfS0_Pfiii)
        /*0090*/ 	.short	0x0380
        /*0092*/ 	.short	0x0024


	//----- nvinfo : EIATTR_SW_WAR
	.align		4
.L_65:
        /*0094*/ 	.byte	0x04, 0x36
        /*0096*/ 	.short	(.L_67 - .L_66)
.L_66:
        /*0098*/ 	.word	0x00000008
.L_67:


//--------------------- .nv.info._Z9cuda_gemmPfS_S_iii --------------------------
	.section	.nv.info._Z9cuda_gemmPfS_S_iii,"",@"SHT_CUDA_INFO"
	.sectionflags	@""
	.align	4


	//----- nvinfo : EIATTR_CUDA_API_VERSION
	.align		4
        /*0000*/ 	.byte	0x04, 0x37
        /*0002*/ 	.short	(.L_69 - .L_68)
.L_68:
        /*0004*/ 	.word	0x00000082


	//----- nvinfo : EIATTR_KPARAM_INFO
	.align		4
.L_69:
        /*0008*/ 	.byte	0x04, 0x17
        /*000a*/ 	.short	(.L_71 - .L_70)
.L_70:
        /*000c*/ 	.word	0x00000000
        /*0010*/ 	.short	0x0005
        /*0012*/ 	.short	0x0020
        /*0014*/ 	.byte	0x00, 0xf0, 0x11, 0x00


	//----- nvinfo : EIATTR_KPARAM_INFO
	.align		4
.L_71:
        /*0018*/ 	.byte	0x04, 0x17
        /*001a*/ 	.short	(.L_73 - .L_72)
.L_72:
        /*001c*/ 	.word	0x00000000
        /*0020*/ 	.short	0x0004
        /*0022*/ 	.short	0x001c
        /*0024*/ 	.byte	0x00, 0xf0, 0x11, 0x00


	//----- nvinfo : EIATTR_KPARAM_INFO
	.align		4
.L_73:
        /*0028*/ 	.byte	0x04, 0x17
        /*002a*/ 	.short	(.L_75 - .L_74)
.L_74:
        /*002c*/ 	.word	0x00000000
        /*0030*/ 	.short	0x0003
        /*0032*/ 	.short	0x0018
        /*0034*/ 	.byte	0x00, 0xf0, 0x11, 0x00


	//----- nvinfo : EIATTR_KPARAM_INFO
	.align		4
.L_75:
        /*0038*/ 	.byte	0x04, 0x17
        /*003a*/ 	.short	(.L_77 - .L_76)
.L_76:
        /*003c*/ 	.word	0x00000000
        /*0040*/ 	.short	0x0002
        /*0042*/ 	.short	0x0010
        /*0044*/ 	.byte	0x00, 0xf5, 0x21, 0x00


	//----- nvinfo : EIATTR_KPARAM_INFO
	.align		4
.L_77:
        /*0048*/ 	.byte	0x04, 0x17
        /*004a*/ 	.short	(.L_79 - .L_78)
.L_78:
        /*004c*/ 	.word	0x00000000
        /*0050*/ 	.short	0x0001
        /*0052*/ 	.short	0x0008
        /*0054*/ 	.byte	0x00, 0xf5, 0x21, 0x00


	//----- nvinfo : EIATTR_KPARAM_INFO
	.align		4
.L_79:
        /*0058*/ 	.byte	0x04, 0x17
        /*005a*/ 	.short	(.L_81 - .L_80)
.L_80:
        /*005c*/ 	.word	0x00000000
        /*0060*/ 	.short	0x0000
        /*0062*/ 	.short	0x0000
        /*0064*/ 	.byte	0x00, 0xf5, 0x21, 0x00


	//----- nvinfo : EIATTR_SPARSE_MMA_MASK
	.align		4
.L_81:
        /*0068*/ 	.byte	0x03, 0x50
        /*006a*/ 	.short	0x0000


	//----- nvinfo : EIATTR_MAXREG_COUNT
	.align		4
        /*006c*/ 	.byte	0x03, 0x1b
        /*006e*/ 	.short	0x00ff


	//----- nvinfo : EIATTR_MERCURY_ISA_VERSION
	.align		4
        /*0070*/ 	.byte	0x03, 0x5f
        /*0072*/ 	.short	0x0101


	//----- nvinfo : EIATTR_VRC_CTA_INIT_COUNT
	.align		4
        /*0074*/ 	.byte	0x02, 0x4a
	.zero		1
	.zero		1


	//----- nvinfo : EIATTR_EXIT_INSTR_OFFSETS
	.align		4
        /*0078*/ 	.byte	0x04, 0x1c
        /*007a*/ 	.short	(.L_83 - .L_82)


	//   ....[0]....
.L_82:
        /*007c*/ 	.word	0x000000c0


	//   ....[1]....
        /*0080*/ 	.word	0x00000840


	//----- nvinfo : EIATTR_CBANK_PARAM_SIZE
	.align		4
.L_83:
        /*0084*/ 	.byte	0x03, 0x19
        /*0086*/ 	.short	0x0024


	//----- nvinfo : EIATTR_PARAM_CBANK
	.align		4
        /*0088*/ 	.byte	0x04, 0x0a
        /*008a*/ 	.short	(.L_85 - .L_84)
	.align		4
.L_84:
        /*008c*/ 	.word	index@(.nv.constant0._Z9cuda_gemmPfS_S_iii)
        /*0090*/ 	.short	0x0380
        /*0092*/ 	.short	0x0024


	//----- nvinfo : EIATTR_SW_WAR
	.align		4
.L_85:
        /*0094*/ 	.byte	0x04, 0x36
        /*0096*/ 	.short	(.L_87 - .L_86)
.L_86:
        /*0098*/ 	.word	0x00000008
.L_87:


//--------------------- .nv.callgraph             --------------------------
	.section	.nv.callgraph,"",@"SHT_CUDA_CALLGRAPH"
	.align	4
	.sectionentsize	8
	.align		4
        /*0000*/ 	.word	0x00000000
	.align		4
        /*0004*/ 	.word	0xffffffff
	.align		4
        /*0008*/ 	.word	0x00000000
	.align		4
        /*000c*/ 	.word	0xfffffffe
	.align		4
        /*0010*/ 	.word	0x00000000
	.align		4
        /*0014*/ 	.word	0xfffffffd
	.align		4
        /*0018*/ 	.word	0x00000000
	.align		4
        /*001c*/ 	.word	0xfffffffc


//--------------------- .text._Z16fused_split_gemmPfS_S_P6__halfS1_S_iiii --------------------------
	.section	.text._Z16fused_split_gemmPfS_S_P6__halfS1_S_iiii,"ax",@progbits
	.align	128
        .global         _Z16fused_split_gemmPfS_S_P6__halfS1_S_iiii
        .type           _Z16fused_split_gemmPfS_S_P6__halfS1_S_iiii,@function
        .size           _Z16fused_split_gemmPfS_S_P6__halfS1_S_iiii,(.L_x_20 - _Z16fused_split_gemmPfS_S_P6__halfS1_S_iiii)
        .other          _Z16fused_split_gemmPfS_S_P6__halfS1_S_iiii,@"STO_CUDA_ENTRY STV_DEFAULT"
_Z16fused_split_gemmPfS_S_P6__halfS1_S_iiii:
.text._Z16fused_split_gemmPfS_S_P6__halfS1_S_iiii:
[----:B------:R-:W-:Y:S01]  /*0000*/  LDC R1, c[0x0][0x37c] ;  /* 0x0000df00ff017b82 */ /* 0x000fe20000000800 */
[----:B------:R-:W0:Y:S07]  /*0010*/  S2R R3, SR_TID.X ;  /* 0x0000000000037919 */ /* 0x000e2e0000002100 */
[----:B------:R-:W0:Y:S01]  /*0020*/  S2UR UR4, SR_CTAID.X ;  /* 0x00000000000479c3 */ /* 0x000e220000002500 */
[----:B------:R-:W1:Y:S01]  /*0030*/  LDCU UR8, c[0x0][0x3bc] ;  /* 0x00007780ff0877ac */ /* 0x000e620008000800 */
[----:B------:R-:W2:Y:S06]  /*0040*/  LDCU.64 UR6, c[0x0][0x358] ;  /* 0x00006b00ff0677ac */ /* 0x000eac0008000a00 */
[----:B------:R-:W0:Y:S02]  /*0050*/  LDC R2, c[0x0][0x360] ;  /* 0x0000d800ff027b82 */ /* 0x000e240000000800 */
[----:B0-----:R-:W-:-:S05]  /*0060*/  IMAD R2, R2, UR4, R3 ;  /* 0x0000000402027c24 */ /* 0x001fca000f8e0203 */
[----:B-1----:R-:W-:-:S13]  /*0070*/  ISETP.GE.AND P0, PT, R2, UR8, PT ;  /* 0x0000000802007c0c */ /* 0x002fda000bf06270 */
[----:B--2---:R-:W-:Y:S05]  /*0080*/  @P0 BRA `(.L_x_0) ;  /* 0x0000000400f80947 */ /* 0x004fea0003800000 */
[----:B------:R-:W0:Y:S01]  /*0090*/  S2R R5, SR_TID.Y ;  /* 0x0000000000057919 */ /* 0x000e220000002200 */
[----:B------:R-:W0:Y:S08]  /*00a0*/  S2UR UR4, SR_CTAID.Y ;  /* 0x00000000000479c3 */ /* 0x000e300000002600 */
[----:B------:R-:W0:Y:S08]  /*00b0*/  LDC R4, c[0x0][0x364] ;  /* 0x0000d900ff047b82 */ /* 0x000e300000000800 */
[----:B------:R-:W1:Y:S01]  /*00c0*/  LDC R3, c[0x0][0x3b4] ;  /* 0x0000ed00ff037b82 */ /* 0x000e620000000800 */
[----:B0-----:R-:W-:-:S05]  /*00d0*/  IMAD R4, R4, UR4, R5 ;  /* 0x0000000404047c24 */ /* 0x001fca000f8e0205 */
[----:B-1----:R-:W-:-:S13]  /*00e0*/  ISETP.GE.AND P0, PT, R4, R3, PT ;  /* 0x000000030400720c */ /* 0x002fda0003f06270 */
[----:B------:R-:W-:Y:S05]  /*00f0*/  @P0 EXIT ;  /* 0x000000000000094d */ /* 0x000fea0003800000 */
[----:B------:R-:W0:Y:S01]  /*0100*/  LDC R5, c[0x0][0x3b8] ;  /* 0x0000ee00ff057b82 */ /* 0x000e220000000800 */
[----:B------:R-:W-:Y:S02]  /*0110*/  MOV R0, RZ ;  /* 0x000000ff00007202 */ /* 0x000fe40000000f00 */
[----:B0-----:R-:W-:-:S13]  /*0120*/  ISETP.GE.AND P0, PT, R5, 0x1, PT ;  /* 0x000000010500780c */ /* 0x001fda0003f06270 */
[----:B------:R-:W-:Y:S05]  /*0130*/  @!P0 BRA `(.L_x_1) ;  /* 0x0000000400b88947 */ /* 0x000fea0003800000 */
[C---:B------:R-:W-:Y:S01]  /*0140*/  ISETP.GE.U32.AND P1, PT, R5.reuse, 0x8, PT ;  /* 0x000000080500780c */ /* 0x040fe20003f26070 */
[----:B------:R-:W-:Y:S01]  /*0150*/  IMAD R6, R2, R5, RZ ;  /* 0x0000000502067224 */ /* 0x000fe200078e02ff */
[----:B------:R-:W-:Y:S01]  /*0160*/  LOP3.LUT R29, R5, 0x7, RZ, 0xc0, !PT ;  /* 0x00000007051d7812 */ /* 0x000fe200078ec0ff */
[----:B------:R-:W-:Y:S01]  /*0170*/  IMAD.MOV.U32 R0, RZ, RZ, RZ ;  /* 0x000000ffff007224 */ /* 0x000fe200078e00ff */
[----:B------:R-:W-:Y:S02]  /*0180*/  MOV R7, RZ ;  /* 0x000000ff00077202 */ /* 0x000fe40000000f00 */
[----:B------:R-:W-:-:S07]  /*0190*/  ISETP.NE.AND P0, PT, R29, RZ, PT ;  /* 0x000000ff1d00720c */ /* 0x000fce0003f05270 */
[----:B------:R-:W-:Y:S06]  /*01a0*/  @!P1 BRA `(.L_x_2) ;  /* 0x0000000000c49947 */ /* 0x000fec0003800000 */
[----:B------:R-:W0:Y:S01]  /*01b0*/  LDCU.64 UR4, c[0x0][0x380] ;  /* 0x00007000ff0477ac */ /* 0x000e220008000a00 */
[----:B------:R-:W-:Y:S01]  /*01c0*/  LOP3.LUT R7, R5, 0x7ffffff8, RZ, 0xc0, !PT ;  /* 0x7ffffff805077812 */ /* 0x000fe200078ec0ff */
[----:B------:R-:W-:Y:S01]  /*01d0*/  IMAD.MOV.U32 R0, RZ, RZ, RZ ;  /* 0x000000ffff007224 */ /* 0x000fe200078e00ff */
[----:B------:R-:W-:Y:S01]  /*01e0*/  MOV R14, R6 ;  /* 0x00000006000e7202 */ /* 0x000fe20000000f00 */
[----:B------:R-:W-:Y:S01]  /*01f0*/  IMAD.MOV.U32 R16, RZ, RZ, R4 ;  /* 0x000000ffff107224 */ /* 0x000fe200078e0004 */
[----:B------:R-:W-:Y:S01]  /*0200*/  IADD3 R15, PT, PT, -R7, RZ, RZ ;  /* 0x000000ff070f7210 */ /* 0x000fe20007ffe1ff */
[----:B0-----:R-:W-:-:S04]  /*0210*/  UIADD3 UR4, UP0, UPT, UR4, 0x10, URZ ;  /* 0x0000001004047890 */ /* 0x001fc8000ff1e0ff */
[----:B------:R-:W-:-:S12]  /*0220*/  UIADD3.X UR5, UPT, UPT, URZ, UR5, URZ, UP0, !UPT ;  /* 0x00000005ff057290 */ /* 0x000fd800087fe4ff */
.L_x_3:
[----:B------:R-:W0:Y:S01]  /*0230*/  LDC.64 R18, c[0x0][0x388] ;  /* 0x0000e200ff127b82 */ /* 0x000e220000000a00 */
[----:B------:R-:W-:Y:S01]  /*0240*/  MOV R9, UR5 ;  /* 0x0000000500097c02 */ /* 0x000fe20008000f00 */
[----:B------:R-:W-:-:S04]  /*0250*/  IMAD.U32 R8, RZ, RZ, UR4 ;  /* 0x00000004ff087e24 */ /* 0x000fc8000f8e00ff */
[----:B------:R-:W-:-:S05]  /*0260*/  IMAD.WIDE R8, R14, 0x4, R8 ;  /* 0x000000040e087825 */ /* 0x000fca00078e0208 */
[----:B------:R-:W2:Y:S04]  /*0270*/  LDG.E R17, desc[UR6][R8.64+-0x10] ;  /* 0xfffff00608117981 */ /* 0x000ea8000c1e1900 */
[----:B------:R-:W3:Y:S04]  /*0280*/  LDG.E R28, desc[UR6][R8.64+-0xc] ;  /* 0xfffff406081c7981 */ /* 0x000ee8000c1e1900 */
[----:B------:R-:W4:Y:S04]  /*0290*/  LDG.E R30, desc[UR6][R8.64+-0x8] ;  /* 0xfffff806081e7981 */ /* 0x000f28000c1e1900 */
[----:B------:R-:W5:Y:S01]  /*02a0*/  LDG.E R32, desc[UR6][R8.64+-0x4] ;  /* 0xfffffc0608207981 */ /* 0x000f62000c1e1900 */
[----:B0-----:R-:W-:-:S03]  /*02b0*/  IMAD.WIDE R18, R16, 0x4, R18 ;  /* 0x0000000410127825 */ /* 0x001fc600078e0212 */
[----:B------:R-:W5:Y:S01]  /*02c0*/  LDG.E R34, desc[UR6][R8.64] ;  /* 0x0000000608227981 */ /* 0x000f62000c1e1900 */
[----:B------:R-:W-:-:S03]  /*02d0*/  IMAD.WIDE R20, R3, 0x4, R18 ;  /* 0x0000000403147825 */ /* 0x000fc600078e0212 */
[----:B------:R0:W2:Y:S04]  /*02e0*/  LDG.E R26, desc[UR6][R18.64] ;  /* 0x00000006121a7981 */ /* 0x0000a8000c1e1900 */
[----:B------:R1:W3:Y:S01]  /*02f0*/  LDG.E R27, desc[UR6][R20.64] ;  /* 0x00000006141b7981 */ /* 0x0002e2000c1e1900 */
[----:B------:R-:W-:-:S03]  /*0300*/  IMAD.WIDE R22, R3, 0x4, R20 ;  /* 0x0000000403167825 */ /* 0x000fc600078e0214 */
[----:B------:R-:W5:Y:S01]  /*0310*/  LDG.E R31, desc[UR6][R8.64+0x4] ;  /* 0x00000406081f7981 */ /* 0x000f62000c1e1900 */
[----:B------:R-:W-:-:S03]  /*0320*/  IMAD.WIDE R24, R3, 0x4, R22 ;  /* 0x0000000403187825 */ /* 0x000fc600078e0216 */
[----:B------:R-:W4:Y:S01]  /*0330*/  LDG.E R22, desc[UR6][R22.64] ;  /* 0x0000000616167981 */ /* 0x000f22000c1e1900 */
[----:B------:R-:W-:-:S03]  /*0340*/  IMAD.WIDE R10, R3, 0x4, R24 ;  /* 0x00000004030a7825 */ /* 0x000fc600078e0218 */
[----:B------:R-:W5:Y:S01]  /*0350*/  LDG.E R24, desc[UR6][R24.64] ;  /* 0x0000000618187981 */ /* 0x000f62000c1e1900 */
[----:B------:R-:W-:-:S03]  /*0360*/  IMAD.WIDE R12, R3, 0x4, R10 ;  /* 0x00000004030c7825 */ /* 0x000fc600078e020a */
[----:B------:R-:W5:Y:S04]  /*0370*/  LDG.E R23, desc[UR6][R8.64+0x8] ;  /* 0x0000080608177981 */ /* 0x000f68000c1e1900 */
[----:B------:R-:W5:Y:S01]  /*0380*/  LDG.E R10, desc[UR6][R10.64] ;  /* 0x000000060a0a7981 */ /* 0x000f62000c1e1900 */
[----:B0-----:R-:W-:-:S03]  /*0390*/  IMAD.WIDE R18, R3, 0x4, R12 ;  /* 0x0000000403127825 */ /* 0x001fc600078e020c */
[----:B------:R-:W5:Y:S01]  /*03a0*/  LDG.E R12, desc[UR6][R12.64] ;  /* 0x000000060c0c7981 */ /* 0x000f62000c1e1900 */
[----:B-1----:R-:W-:-:S03]  /*03b0*/  IMAD.WIDE R20, R3, 0x4, R18 ;  /* 0x0000000403147825 */ /* 0x002fc600078e0212 */
[----:B------:R-:W5:Y:S04]  /*03c0*/  LDG.E R33, desc[UR6][R18.64] ;  /* 0x0000000612217981 */ /* 0x000f68000c1e1900 */
[----:B------:R-:W5:Y:S04]  /*03d0*/  LDG.E R25, desc[UR6][R8.64+0xc] ;  /* 0x00000c0608197981 */ /* 0x000f68000c1e1900 */
[----:B------:R-:W5:Y:S01]  /*03e0*/  LDG.E R20, desc[UR6][R20.64] ;  /* 0x0000000614147981 */ /* 0x000f62000c1e1900 */
[----:B------:R-:W-:-:S05]  /*03f0*/  VIADD R15, R15, 0x8 ;  /* 0x000000080f0f7836 */ /* 0x000fca0000000000 */
[----:B------:R-:W-:Y:S01]  /*0400*/  ISETP.NE.AND P1, PT, R15, RZ, PT ;  /* 0x000000ff0f00720c */ /* 0x000fe20003f25270 */
[----:B------:R-:W-:Y:S01]  /*0410*/  VIADD R14, R14, 0x8 ;  /* 0x000000080e0e7836 */ /* 0x000fe20000000000 */
[----:B------:R-:W-:Y:S01]  /*0420*/  LEA R16, R3, R16, 0x3 ;  /* 0x0000001003107211 */ /* 0x000fe200078e18ff */
[----:B--2---:R-:W-:-:S04]  /*0430*/  FFMA R17, R17, R26, R0 ;  /* 0x0000001a11117223 */ /* 0x004fc80000000000 */
[----:B---3--:R-:W-:-:S04]  /*0440*/  FFMA R17, R28, R27, R17 ;  /* 0x0000001b1c117223 */ /* 0x008fc80000000011 */
[----:B----4-:R-:W-:-:S04]  /*0450*/  FFMA R17, R30, R22, R17 ;  /* 0x000000161e117223 */ /* 0x010fc80000000011 */
[----:B-----5:R-:W-:-:S04]  /*0460*/  FFMA R17, R32, R24, R17 ;  /* 0x0000001820117223 */ /* 0x020fc80000000011 */
[----:B------:R-:W-:-:S04]  /*0470*/  FFMA R10, R34, R10, R17 ;  /* 0x0000000a220a7223 */ /* 0x000fc80000000011 */
[----:B------:R-:W-:-:S04]  /*0480*/  FFMA R10, R31, R12, R10 ;  /* 0x0000000c1f0a7223 */ /* 0x000fc8000000000a */
[----:B------:R-:W-:-:S04]  /*0490*/  FFMA R10, R23, R33, R10 ;  /* 0x00000021170a7223 */ /* 0x000fc8000000000a */
[----:B------:R-:W-:Y:S01]  /*04a0*/  FFMA R0, R25, R20, R10 ;  /* 0x0000001419007223 */ /* 0x000fe2000000000a */
[----:B------:R-:W-:Y:S06]  /*04b0*/  @P1 BRA `(.L_x_3) ;  /* 0xfffffffc005c1947 */ /* 0x000fec000383ffff */
.L_x_2:
[----:B------:R-:W-:Y:S05]  /*04c0*/  @!P0 BRA `(.L_x_1) ;  /* 0x0000000000d48947 */ /* 0x000fea0003800000 */
[----:B------:R-:W-:Y:S02]  /*04d0*/  ISETP.GE.U32.AND P0, PT, R29, 0x4, PT ;  /* 0x000000041d00780c */ /* 0x000fe40003f06070 */
[----:B------:R-:W-:-:S04]  /*04e0*/  LOP3.LUT R22, R5, 0x3, RZ, 0xc0, !PT ;  /* 0x0000000305167812 */ /* 0x000fc800078ec0ff */
[----:B------:R-:W-:-:S07]  /*04f0*/  ISETP.NE.AND P1, PT, R22, RZ, PT ;  /* 0x000000ff1600720c */ /* 0x000fce0003f25270 */
[----:B------:R-:W-:Y:S06]  /*0500*/  @!P0 BRA `(.L_x_4) ;  /* 0x0000000000588947 */ /* 0x000fec0003800000 */
[----:B------:R-:W0:Y:S01]  /*0510*/  LDC.64 R10, c[0x0][0x388] ;  /* 0x0000e200ff0a7b82 */ /* 0x000e220000000a00 */
[----:B------:R-:W-:Y:S01]  /*0520*/  IMAD R15, R7, R3, R4 ;  /* 0x00000003070f7224 */ /* 0x000fe200078e0204 */
[----:B------:R-:W-:-:S06]  /*0530*/  IADD3 R13, PT, PT, R6, R7, RZ ;  /* 0x00000007060d7210 */ /* 0x000fcc0007ffe0ff */
[----:B------:R-:W1:Y:S01]  /*0540*/  LDC.64 R8, c[0x0][0x380] ;  /* 0x0000e000ff087b82 */ /* 0x000e620000000a00 */
[----:B0-----:R-:W-:-:S04]  /*0550*/  IMAD.WIDE R10, R15, 0x4, R10 ;  /* 0x000000040f0a7825 */ /* 0x001fc800078e020a */
[----:B-1----:R-:W-:-:S04]  /*0560*/  IMAD.WIDE R8, R13, 0x4, R8 ;  /* 0x000000040d087825 */ /* 0x002fc800078e0208 */
[C---:B------:R-:W-:Y:S01]  /*0570*/  IMAD.WIDE R12, R3.reuse, 0x4, R10 ;  /* 0x00000004030c7825 */ /* 0x040fe200078e020a */
[----:B------:R-:W2:Y:S04]  /*0580*/  LDG.E R19, desc[UR6][R8.64] ;  /* 0x0000000608137981 */ /* 0x000ea8000c1e1900 */
[----:B------:R-:W2:Y:S01]  /*0590*/  LDG.E R10, desc[UR6][R10.64] ;  /* 0x000000060a0a7981 */ /* 0x000ea2000c1e1900 */
[----:B------:R-:W-:-:S03]  /*05a0*/  IMAD.WIDE R14, R3, 0x4, R12 ;  /* 0x00000004030e7825 */ /* 0x000fc600078e020c */
[----:B------:R-:W3:Y:S04]  /*05b0*/  LDG.E R12, desc[UR6][R12.64] ;  /* 0x000000060c0c7981 */ /* 0x000ee8000c1e1900 */
[----:B------:R-:W3:Y:S01]  /*05c0*/  LDG.E R18, desc[UR6][R8.64+0x4] ;  /* 0x0000040608127981 */ /* 0x000ee2000c1e1900 */
[----:B------:R-:W-:-:S03]  /*05d0*/  IMAD.WIDE R16, R3, 0x4, R14 ;  /* 0x0000000403107825 */ /* 0x000fc600078e020e */
[----:B------:R-:W4:Y:S04]  /*05e0*/  LDG.E R20, desc[UR6][R14.64] ;  /* 0x000000060e147981 */ /* 0x000f28000c1e1900 */
[----:B------:R-:W4:Y:S04]  /*05f0*/  LDG.E R21, desc[UR6][R8.64+0x8] ;  /* 0x0000080608157981 */ /* 0x000f28000c1e1900 */
[----:B------:R-:W5:Y:S04]  /*0600*/  LDG.E R23, desc[UR6][R8.64+0xc] ;  /* 0x00000c0608177981 */ /* 0x000f68000c1e1900 */
[----:B------:R-:W5:Y:S01]  /*0610*/  LDG.E R16, desc[UR6][R16.64] ;  /* 0x0000000610107981 */ /* 0x000f62000c1e1900 */
[----:B------:R-:W-:-:S02]  /*0620*/  VIADD R7, R7, 0x4 ;  /* 0x0000000407077836 */ /* 0x000fc40000000000 */
[----:B--2---:R-:W-:-:S04]  /*0630*/  FFMA R19, R19, R10, R0 ;  /* 0x0000000a13137223 */ /* 0x004fc80000000000 */
[----:B---3--:R-:W-:-:S04]  /*0640*/  FFMA R18, R18, R12, R19 ;  /* 0x0000000c12127223 */ /* 0x008fc80000000013 */
[----:B----4-:R-:W-:-:S04]  /*0650*/  FFMA R18, R21, R20, R18 ;  /* 0x0000001415127223 */ /* 0x010fc80000000012 */
[----:B-----5:R-:W-:-:S07]  /*0660*/  FFMA R0, R23, R16, R18 ;  /* 0x0000001017007223 */ /* 0x020fce0000000012 */
.L_x_4:
[----:B------:R-:W-:Y:S05]  /*0670*/  @!P1 BRA `(.L_x_1) ;  /* 0x0000000000689947 */ /* 0x000fea0003800000 */
[----:B------:R-:W0:Y:S01]  /*0680*/  LDC.64 R10, c[0x0][0x388] ;  /* 0x0000e200ff0a7b82 */ /* 0x000e220000000a00 */
[----:B------:R-:W-:Y:S02]  /*0690*/  ISETP.NE.AND P0, PT, R22, 0x1, PT ;  /* 0x000000011600780c */ /* 0x000fe40003f05270 */
[----:B------:R-:W-:-:S04]  /*06a0*/  LOP3.LUT R5, R5, 0x1, RZ, 0xc0, !PT ;  /* 0x0000000105057812 */ /* 0x000fc800078ec0ff */
[----:B------:R-:W-:Y:S01]  /*06b0*/  ISETP.NE.U32.AND P1, PT, R5, 0x1, PT ;  /* 0x000000010500780c */ /* 0x000fe20003f25070 */
[----:B------:R-:W1:Y:S06]  /*06c0*/  LDC.64 R8, c[0x0][0x380] ;  /* 0x0000e000ff087b82 */ /* 0x000e6c0000000a00 */
[C---:B------:R-:W-:Y:S01]  /*06d0*/  @P0 IMAD R13, R7.reuse, R3, R4 ;  /* 0x00000003070d0224 */ /* 0x040fe200078e0204 */
[----:B------:R-:W-:Y:S01]  /*06e0*/  @P0 IADD3 R5, PT, PT, R6, R7, RZ ;  /* 0x0000000706050210 */ /* 0x000fe20007ffe0ff */
[----:B------:R-:W2:Y:S01]  /*06f0*/  LDC.64 R16, c[0x0][0x380] ;  /* 0x0000e000ff107b82 */ /* 0x000ea20000000a00 */
[----:B------:R-:W-:-:S07]  /*0700*/  @P0 VIADD R7, R7, 0x2 ;  /* 0x0000000207070836 */ /* 0x000fce0000000000 */
[----:B------:R-:W3:Y:S01]  /*0710*/  LDC.64 R18, c[0x0][0x388] ;  /* 0x0000e200ff127b82 */ /* 0x000ee20000000a00 */
[----:B0-----:R-:W-:-:S05]  /*0720*/  @P0 IMAD.WIDE R12, R13, 0x4, R10 ;  /* 0x000000040d0c0825 */ /* 0x001fca00078e020a */
[----:B------:R-:W4:Y:S01]  /*0730*/  @P0 LDG.E R20, desc[UR6][R12.64] ;  /* 0x000000060c140981 */ /* 0x000f22000c1e1900 */
[----:B-1----:R-:W-:Y:S01]  /*0740*/  @P0 IMAD.WIDE R10, R5, 0x4, R8 ;  /* 0x00000004050a0825 */ /* 0x002fe200078e0208 */
[----:B------:R-:W-:-:S03]  /*0750*/  @!P1 IADD3 R5, PT, PT, R6, R7, RZ ;  /* 0x0000000706059210 */ /* 0x000fc60007ffe0ff */
[----:B------:R-:W-:Y:S01]  /*0760*/  @!P1 IMAD R9, R7, R3, R4 ;  /* 0x0000000307099224 */ /* 0x000fe200078e0204 */
[----:B------:R-:W4:Y:S01]  /*0770*/  @P0 LDG.E R21, desc[UR6][R10.64] ;  /* 0x000000060a150981 */ /* 0x000f22000c1e1900 */
[----:B------:R-:W-:-:S03]  /*0780*/  @P0 IMAD.WIDE R14, R3, 0x4, R12 ;  /* 0x00000004030e0825 */ /* 0x000fc600078e020c */
[----:B------:R-:W5:Y:S01]  /*0790*/  @P0 LDG.E R23, desc[UR6][R10.64+0x4] ;  /* 0x000004060a170981 */ /* 0x000f62000c1e1900 */
[----:B--2---:R-:W-:-:S03]  /*07a0*/  @!P1 IMAD.WIDE R6, R5, 0x4, R16 ;  /* 0x0000000405069825 */ /* 0x004fc600078e0210 */
[----:B------:R-:W5:Y:S01]  /*07b0*/  @P0 LDG.E R14, desc[UR6][R14.64] ;  /* 0x000000060e0e0981 */ /* 0x000f62000c1e1900 */
[----:B---3--:R-:W-:-:S03]  /*07c0*/  @!P1 IMAD.WIDE R8, R9, 0x4, R18 ;  /* 0x0000000409089825 */ /* 0x008fc600078e0212 */
[----:B------:R-:W2:Y:S04]  /*07d0*/  @!P1 LDG.E R7, desc[UR6][R6.64] ;  /* 0x0000000606079981 */ /* 0x000ea8000c1e1900 */
[----:B------:R-:W2:Y:S01]  /*07e0*/  @!P1 LDG.E R8, desc[UR6][R8.64] ;  /* 0x0000000608089981 */ /* 0x000ea2000c1e1900 */
[----:B----4-:R-:W-:-:S04]  /*07f0*/  @P0 FFMA R20, R21, R20, R0 ;  /* 0x0000001415140223 */ /* 0x010fc80000000000 */
[----:B-----5:R-:W-:-:S04]  /*0800*/  @P0 FFMA R0, R23, R14, R20 ;  /* 0x0000000e17000223 */ /* 0x020fc80000000014 */
[----:B--2---:R-:W-:-:S07]  /*0810*/  @!P1 FFMA R0, R7, R8, R0 ;  /* 0x0000000807009223 */ /* 0x004fce0000000000 */
.L_x_1:
[----:B------:R-:W0:Y:S01]  /*0820*/  LDC.64 R6, c[0x0][0x390] ;  /* 0x0000e400ff067b82 */ /* 0x000e220000000a00 */
[----:B------:R-:W-:-:S04]  /*0830*/  IMAD R3, R2, R3, R4 ;  /* 0x0000000302037224 */ /* 0x000fc800078e0204 */
[----:B0-----:R-:W-:-:S05]  /*0840*/  IMAD.WIDE R2, R3, 0x4, R6 ;  /* 0x0000000403027825 */ /* 0x001fca00078e0206 */
[----:B------:R-:W-:Y:S01]  /*0850*/  STG.E desc[UR6][R2.64], R0 ;  /* 0x0000000002007986 */ /* 0x000fe2000c101906 */
[----:B------:R-:W-:Y:S05]  /*0860*/  EXIT ;  /* 0x000000000000794d */ /* 0x000fea0003800000 */
.L_x_0:
[----:B------:R-:W0:Y:S02]  /*0870*/  LDC R3, c[0x0][0x3b0] ;  /* 0x0000ec00ff037b82 */ /* 0x000e240000000800 */
[----:B0-----:R-:W-:-:S13]  /*0880*/  ISETP.GE.AND P0, PT, R2, R3, PT ;  /* 0x000000030200720c */ /* 0x001fda0003f06270 */
[----:B------:R-:W-:Y:S05]  /*0890*/  @P0 EXIT ;  /* 0x000000000000094d */ /* 0x000fea0003800000 */
[----:B------:R-:W0:Y:S01]  /*08a0*/  S2R R7, SR_TID.Y ;  /* 0x0000000000077919 */ /* 0x000e220000002200 */
[----:B------:R-:W1:Y:S01]  /*08b0*/  LDC R0, c[0x0][0x3b4] ;  /* 0x0000ed00ff007b82 */ /* 0x000e620000000800 */
[----:B------:R-:W-:Y:S02]  /*08c0*/  USHF.R.S32.HI UR4, URZ, 0x1f, UR8 ;  /* 0x0000001fff047899 */ /* 0x000fe40008011408 */
[----:B------:R-:W-:Y:S02]  /*08d0*/  VIADD R3, R3, -UR8 ;  /* 0x8000000803037c36 */ /* 0x000fe40008000000 */
[----:B------:R-:W-:-:S03]  /*08e0*/  ULEA.HI UR4, UR4, UR8, URZ, 0x5 ;  /* 0x0000000804047291 */ /* 0x000fc6000f8f28ff */
[----:B------:R-:W0:Y:S01]  /*08f0*/  S2UR UR5, SR_CTAID.Y ;  /* 0x00000000000579c3 */ /* 0x000e220000002600 */
[----:B------:R-:W-:-:S06]  /*0900*/  USHF.R.S32.HI UR4, URZ, 0x5, UR4 ;  /* 0x00000005ff047899 */ /* 0x000fcc0008011404 */
[----:B------:R-:W-:Y:S01]  /*0910*/  LEA.HI R34, R2, -UR4, RZ, 0x1b ;  /* 0x8000000402227c11 */ /* 0x000fe2000f8fd8ff */
[----:B------:R-:W0:Y:S03]  /*0920*/  LDC R36, c[0x0][0x364] ;  /* 0x0000d900ff247b82 */ /* 0x000e260000000800 */
[----:B------:R-:W-:-:S04]  /*0930*/  SHF.L.U32 R34, R34, 0x4, RZ ;  /* 0x0000000422227819 */ /* 0x000fc800000006ff */
[----:B------:R-:W-:Y:S02]  /*0940*/  ISETP.GE.AND P0, PT, R34, R3, PT ;  /* 0x000000032200720c */ /* 0x000fe40003f06270 */
[----:B-1----:R-:W-:-:S04]  /*0950*/  SHF.R.S32.HI R5, RZ, 0x1f, R0 ;  /* 0x0000001fff057819 */ /* 0x002fc80000011400 */
[----:B------:R-:W-:-:S04]  /*0960*/  LEA.HI R5, R5, R0, RZ, 0x4 ;  /* 0x0000000005057211 */ /* 0x000fc800078f20ff */
[----:B------:R-:W-:Y:S01]  /*0970*/  SHF.R.S32.HI R5, RZ, 0x4, R5 ;  /* 0x00000004ff057819 */ /* 0x000fe20000011405 */
[----:B0-----:R-:W-:-:S05]  /*0980*/  IMAD R36, R36, UR5, R7 ;  /* 0x0000000524247c24 */ /* 0x001fca000f8e0207 */
[----:B------:R-:W-:-:S13]  /*0990*/  ISETP.LT.AND P0, PT, R36, R5, !P0 ;  /* 0x000000052400720c */ /* 0x000fda0004701270 */
[----:B------:R-:W-:Y:S05]  /*09a0*/  @!P0 EXIT ;  /* 0x000000000000894d */ /* 0x000fea0003800000 */
[----:B------:R-:W0:Y:S01]  /*09b0*/  LDC R2, c[0x0][0x3b8] ;  /* 0x0000ee00ff027b82 */ /* 0x000e220000000800 */
[----:B------:R-:W-:Y:S02]  /*09c0*/  CS2R R10, SRZ ;  /* 0x00000000000a7805 */ /* 0x000fe4000001ff00 */
[----:B------:R-:W-:Y:S02]  /*09d0*/  CS2R R8, SRZ ;  /* 0x0000000000087805 */ /* 0x000fe4000001ff00 */
[----:B------:R-:W-:Y:S02]  /*09e0*/  CS2R R22, SRZ ;  /* 0x0000000000167805 */ /* 0x000fe4000001ff00 */
[----:B------:R-:W-:Y:S02]  /*09f0*/  CS2R R20, SRZ ;  /* 0x0000000000147805 */ /* 0x000fe4000001ff00 */
[----:B0-----:R-:W-:-:S13]  /*0a00*/  ISETP.GT.AND P0, PT, R2, RZ, PT ;  /* 0x000000ff0200720c */ /* 0x001fda0003f04270 */
[----:B------:R-:W-:Y:S05]  /*0a10*/  @!P0 BRA `(.L_x_5) ;  /* 0x0000000800d08947 */ /* 0x000fea0003800000 */
[----:B------:R-:W-:Y:S01]  /*0a20*/  ISETP.GE.U32.AND P0, PT, R2, 0x31, PT ;  /* 0x000000310200780c */ /* 0x000fe20003f06070 */
[----:B------:R-:W-:Y:S01]  /*0a30*/  VIADD R3, R34, UR8 ;  /* 0x0000000822037c36 */ /* 0x000fe20008000000 */
[----:B------:R-:W-:Y:S01]  /*0a40*/  IADD3 R4, PT, PT, R2, -0x1, RZ ;  /* 0xffffffff02047810 */ /* 0x000fe20007ffe0ff */
[----:B------:R-:W-:Y:S01]  /*0a50*/  IMAD.SHL.U32 R41, R36, 0x10, RZ ;  /* 0x0000001024297824 */ /* 0x000fe200078e00ff */
[----:B------:R-:W-:Y:S02]  /*0a60*/  MOV R39, RZ ;  /* 0x000000ff00277202 */ /* 0x000fe40000000f00 */
[----:B------:R-:W-:Y:S02]  /*0a70*/  CS2R R10, SRZ ;  /* 0x00000000000a7805 */ /* 0x000fe4000001ff00 */
[----:B------:R-:W-:Y:S02]  /*0a80*/  CS2R R8, SRZ ;  /* 0x0000000000087805 */ /* 0x000fe4000001ff00 */
[----:B------:R-:W-:-:S02]  /*0a90*/  CS2R R22, SRZ ;  /* 0x0000000000167805 */ /* 0x000fc4000001ff00 */
[----:B------:R-:W-:Y:S01]  /*0aa0*/  CS2R R20, SRZ ;  /* 0x0000000000147805 */ /* 0x000fe2000001ff00 */
[----:B------:R-:W-:Y:S01]  /*0ab0*/  IMAD R15, R3, R2, RZ ;  /* 0x00000002030f7224 */ /* 0x000fe200078e02ff */
[----:B------:R-:W-:Y:S01]  /*0ac0*/  LEA.HI R14, R4, 0x1, RZ, 0x1c ;  /* 0x00000001040e7811 */ /* 0x000fe200078fe0ff */
[----:B------:R-:W-:Y:S06]  /*0ad0*/  @!P0 BRA `(.L_x_6) ;  /* 0x0000000400d48947 */ /* 0x000fec0003800000 */
[----:B------:R-:W0:Y:S01]  /*0ae0*/  S2R R25, SR_LANEID ;  /* 0x0000000000197919 */ /* 0x000e220000000000 */
[----:B------:R-:W1:Y:S01]  /*0af0*/  LDC.64 R42, c[0x0][0x398] ;  /* 0x0000e600ff2a7b82 */ /* 0x000e620000000a00 */
[----:B------:R-:W-:Y:S01]  /*0b00*/  SHF.R.U32.HI R12, RZ, 0x1, R2 ;  /* 0x00000001ff0c7819 */ /* 0x000fe20000011602 */
[----:B------:R-:W-:Y:S01]  /*0b10*/  IMAD.MOV.U32 R7, RZ, RZ, RZ ;  /* 0x000000ffff077224 */ /* 0x000fe200078e00ff */
[----:B------:R-:W-:Y:S01]  /*0b20*/  SHF.R.U32.HI R24, RZ, 0x1, R0 ;  /* 0x00000001ff187819 */ /* 0x000fe20000011600 */
[----:B------:R-:W-:Y:S01]  /*0b30*/  IMAD.MOV.U32 R11, RZ, RZ, RZ ;  /* 0x000000ffff0b7224 */ /* 0x000fe200078e00ff */
[----:B------:R-:W-:Y:S01]  /*0b40*/  LOP3.LUT R14, R14, 0x1ffffffc, RZ, 0xc0, !PT ;  /* 0x1ffffffc0e0e7812 */ /* 0x000fe200078ec0ff */
[C-C-:B------:R-:W-:Y:S01]  /*0b50*/  IMAD R37, R0.reuse, 0x20, R41.reuse ;  /* 0x0000002000257824 */ /* 0x140fe200078e0229 */
[----:B------:R-:W-:Y:S01]  /*0b60*/  MOV R39, RZ ;  /* 0x000000ff00277202 */ /* 0x000fe20000000f00 */
[----:B------:R-:W-:Y:S01]  /*0b70*/  IMAD R35, R0, 0x30, R41 ;  /* 0x0000003000237824 */ /* 0x000fe200078e0229 */
[----:B------:R-:W-:-:S02]  /*0b80*/  IADD3 R28, PT, PT, -R14, RZ, RZ ;  /* 0x000000ff0e1c7210 */ /* 0x000fc40007ffe1ff */
[----:B------:R-:W-:Y:S01]  /*0b90*/  LEA R29, R0, R41, 0x4 ;  /* 0x00000029001d7211 */ /* 0x000fe200078e20ff */
[----:B-1----:R-:W-:-:S03]  /*0ba0*/  IMAD.WIDE R4, R15, 0x2, R42 ;  /* 0x000000020f047825 */ /* 0x002fc600078e022a */
[----:B------:R-:W-:Y:S02]  /*0bb0*/  IADD3 R3, P0, PT, R4, 0x40, RZ ;  /* 0x0000004004037810 */ /* 0x000fe40007f1e0ff */
[----:B0-----:R-:W-:Y:S02]  /*0bc0*/  LOP3.LUT R6, R25, 0x3, RZ, 0xc0, !PT ;  /* 0x0000000319067812 */ /* 0x001fe400078ec0ff */
[----:B------:R-:W-:Y:S02]  /*0bd0*/  SHF.R.U32.HI R25, RZ, 0x2, R25 ;  /* 0x00000002ff197819 */ /* 0x000fe40000011619 */
[----:B------:R-:W-:-:S03]  /*0be0*/  IADD3.X R5, PT, PT, RZ, R5, RZ, P0, !PT ;  /* 0x00000005ff057210 */ /* 0x000fc600007fe4ff */
[----:B------:R-:W-:-:S04]  /*0bf0*/  IMAD.WIDE.U32 R12, R25, R12, R6 ;  /* 0x0000000c190c7225 */ /* 0x000fc800078e0006 */
[----:B------:R-:W-:Y:S01]  /*0c00*/  IMAD.WIDE.U32 R24, R25, R24, R6 ;  /* 0x0000001819187225 */ /* 0x000fe200078e0006 */
[C---:B------:R-:W-:Y:S02]  /*0c10*/  SHF.L.U64.HI R4, R12.reuse, 0x2, R13 ;  /* 0x000000020c047819 */ /* 0x040fe4000001020d */
[----:B------:R-:W-:Y:S02]  /*0c20*/  SHF.L.U32 R6, R12, 0x2, RZ ;  /* 0x000000020c067819 */ /* 0x000fe400000006ff */
[C---:B------:R-:W-:Y:S01]  /*0c30*/  SHF.L.U64.HI R7, R24.reuse, 0x2, R25 ;  /* 0x0000000218077819 */ /* 0x040fe20000010219 */
[----:B------:R-:W-:Y:S02]  /*0c40*/  IMAD.SHL.U32 R24, R24, 0x4, RZ ;  /* 0x0000000418187824 */ /* 0x000fe400078e00ff */
[----:B------:R-:W-:-:S07]  /*0c50*/  IMAD.MOV.U32 R25, RZ, RZ, R15 ;  /* 0x000000ffff197224 */ /* 0x000fce00078e000f */
.L_x_7:
[----:B------:R-:W0:Y:S02]  /*0c60*/  LDC.64 R26, c[0x0][0x3a0] ;  /* 0x0000e800ff1a7b82 */ /* 0x000e240000000a00 */
[----:B0-----:R-:W-:-:S03]  /*0c70*/  IMAD.WIDE R12, R41, 0x2, R26 ;  /* 0x00000002290c7825 */ /* 0x001fc600078e021a */
[----:B------:R-:W-:-:S05]  /*0c80*/  IADD3 R16, P0, PT, R12, R24, RZ ;  /* 0x000000180c107210 */ /* 0x000fca0007f1e0ff */
[----:B------:R-:W-:Y:S02]  /*0c90*/  IMAD.X R17, R13, 0x1, R7, P0 ;  /* 0x000000010d117824 */ /* 0x000fe400000e0607 */
[----:B------:R-:W-:-:S03]  /*0ca0*/  IMAD.WIDE.U32 R32, R0, 0x10, R16 ;  /* 0x0000001000207825 */ /* 0x000fc600078e0010 */
[----:B------:R-:W2:Y:S04]  /*0cb0*/  LDG.E R18, desc[UR6][R16.64] ;  /* 0x0000000610127981 */ /* 0x000ea8000c1e1900 */
[----:B------:R-:W3:Y:S01]  /*0cc0*/  LDG.E R40, desc[UR6][R32.64] ;  /* 0x0000000620287981 */ /* 0x000ee2000c1e1900 */
[----:B------:R-:W-:-:S03]  /*0cd0*/  IMAD.WIDE R12, R25, 0x2, R42 ;  /* 0x00000002190c7825 */ /* 0x000fc600078e022a */
[----:B------:R-:W4:Y:S01]  /*0ce0*/  LDG.E R38, desc[UR6][R16.64+0x10] ;  /* 0x0000100610267981 */ /* 0x000f22000c1e1900 */
[----:B------:R-:W-:-:S04]  /*0cf0*/  IADD3 R30, P0, PT, R12, R6, RZ ;  /* 0x000000060c1e7210 */ /* 0x000fc80007f1e0ff */
[----:B------:R-:W-:Y:S01]  /*0d00*/  IADD3.X R31, PT, PT, R13, R4, RZ, P0, !PT ;  /* 0x000000040d1f7210 */ /* 0x000fe200007fe4ff */
[----:B------:R-:W5:Y:S02]  /*0d10*/  LDG.E R17, desc[UR6][R32.64+0x10] ;  /* 0x0000100620117981 */ /* 0x000f64000c1e1900 */
[----:B------:R-:W-:Y:S02]  /*0d20*/  IMAD.WIDE.U32 R44, R2, 0x10, R30 ;  /* 0x00000010022c7825 */ /* 0x000fe400078e001e */
[----:B------:R-:W5:Y:S04]  /*0d30*/  LDG.E R12, desc[UR6][R30.64] ;  /* 0x000000061e0c7981 */ /* 0x000f68000c1e1900 */
[----:B------:R0:W5:Y:S04]  /*0d40*/  LDG.E R14, desc[UR6][R30.64+0x10] ;  /* 0x000010061e0e7981 */ /* 0x000168000c1e1900 */
[----:B------:R-:W5:Y:S04]  /*0d50*/  LDG.E R13, desc[UR6][R44.64] ;  /* 0x000000062c0d7981 */ /* 0x000f68000c1e1900 */
[----:B------:R1:W5:Y:S01]  /*0d60*/  LDG.E R15, desc[UR6][R44.64+0x10] ;  /* 0x000010062c0f7981 */ /* 0x000362000c1e1900 */
[----:B------:R-:W-:Y:S05]  /*0d70*/  WARPSYNC.ALL ;  /* 0x0000000000007948 */ /* 0x000fea0003800000 */
[----:B0-----:R-:W-:-:S03]  /*0d80*/  IMAD.WIDE R30, R29, 0x2, R26 ;  /* 0x000000021d1e7825 */ /* 0x001fc600078e021a */
[----:B------:R-:W-:-:S05]  /*0d90*/  IADD3 R32, P0, PT, R30, R24, RZ ;  /* 0x000000181e207210 */ /* 0x000fca0007f1e0ff */
[----:B------:R-:W-:Y:S02]  /*0da0*/  IMAD.X R33, R31, 0x1, R7, P0 ;  /* 0x000000011f217824 */ /* 0x000fe400000e0607 */
[----:B-1----:R-:W-:Y:S01]  /*0db0*/  IMAD.WIDE.U32 R44, R0, 0x10, R32 ;  /* 0x00000010002c7825 */ /* 0x002fe200078e0020 */
[----:B------:R-:W-:-:S04]  /*0dc0*/  IADD3 R30, P0, PT, R3, R6, RZ ;  /* 0x00000006031e7210 */ /* 0x000fc80007f1e0ff */
[----:B------:R-:W-:Y:S01]  /*0dd0*/  IADD3.X R31, PT, PT, R5, R4, RZ, P0, !PT ;  /* 0x00000004051f7210 */ /* 0x000fe200007fe4ff */
[----:B--2---:R-:W-:Y:S04]  /*0de0*/  MOVM.16.MT88 R18, R18 ;  /* 0x000000001212723a */ /* 0x004fe80000000000 */
[----:B---3--:R-:W0:Y:S04]  /*0df0*/  MOVM.16.MT88 R19, R40 ;  /* 0x000000002813723a */ /* 0x008e280000000000 */
[----:B----4-:R-:W-:Y:S04]  /*0e00*/  MOVM.16.MT88 R16, R38 ;  /* 0x000000002610723a */ /* 0x010fe80000000000 */
[----:B-----5:R-:W1:Y:S01]  /*0e10*/  MOVM.16.MT88 R17, R17 ;  /* 0x000000001111723a */ /* 0x020e620000000000 */
[C---:B0-----:R-:W-:Y:S03]  /*0e20*/  HMMA.16816.F32 R20, R12.reuse, R18, R20 ;  /* 0x000000120c14723c */ /* 0x041fe60000001814 */
[----:B------:R-:W2:Y:S04]  /*0e30*/  LDG.E R18, desc[UR6][R32.64] ;  /* 0x0000000620127981 */ /* 0x000ea8000c1e1900 */
[----:B------:R-:W3:Y:S01]  /*0e40*/  LDG.E R19, desc[UR6][R44.64] ;  /* 0x000000062c137981 */ /* 0x000ee2000c1e1900 */
[----:B-1----:R-:W-:Y:S03]  /*0e50*/  HMMA.16816.F32 R12, R12, R16, R8 ;  /* 0x000000100c0c723c */ /* 0x002fe60000001808 */
[----:B------:R-:W4:Y:S04]  /*0e60*/  LDG.E R16, desc[UR6][R32.64+0x10] ;  /* 0x0000100620107981 */ /* 0x000f28000c1e1900 */
[----:B------:R0:W5:Y:S04]  /*0e70*/  LDG.E R17, desc[UR6][R44.64+0x10] ;  /* 0x000010062c117981 */ /* 0x000168000c1e1900 */
[----:B------:R-:W5:Y:S04]  /*0e80*/  LDG.E R8, desc[UR6][R30.64+-0x20] ;  /* 0xffffe0061e087981 */ /* 0x000f68000c1e1900 */
[----:B------:R-:W5:Y:S01]  /*0e90*/  LDG.E R10, desc[UR6][R30.64+-0x10] ;  /* 0xfffff0061e0a7981 */ /* 0x000f62000c1e1900 */
[----:B0-----:R-:W-:-:S05]  /*0ea0*/  IMAD.WIDE.U32 R44, R2, 0x10, R30 ;  /* 0x00000010022c7825 */ /* 0x001fca00078e001e */
[----:B------:R-:W5:Y:S04]  /*0eb0*/  LDG.E R9, desc[UR6][R44.64+-0x20] ;  /* 0xffffe0062c097981 */ /* 0x000f68000c1e1900 */
[----:B------:R-:W5:Y:S01]  /*0ec0*/  LDG.E R11, desc[UR6][R44.64+-0x10] ;  /* 0xfffff0062c0b7981 */ /* 0x000f62000c1e1900 */
[----:B------:R-:W-:-:S03]  /*0ed0*/  IMAD.WIDE R32, R37, 0x2, R26 ;  /* 0x0000000225207825 */ /* 0x000fc600078e021a */
[----:B------:R-:W-:-:S05]  /*0ee0*/  IADD3 R32, P0, PT, R32, R24, RZ ;  /* 0x0000001820207210 */ /* 0x000fca0007f1e0ff */
[----:B------:R-:W-:-:S05]  /*0ef0*/  IMAD.X R33, R33, 0x1, R7, P0 ;  /* 0x0000000121217824 */ /* 0x000fca00000e0607 */
[----:B------:R-:W5:Y:S04]  /*0f00*/  LDG.E R38, desc[UR6][R32.64] ;  /* 0x0000000620267981 */ /* 0x000f68000c1e1900 */
[----:B--2---:R-:W-:Y:S04]  /*0f10*/  MOVM.16.MT88 R18, R18 ;  /* 0x000000001212723a */ /* 0x004fe80000000000 */
[----:B---3--:R-:W0:Y:S04]  /*0f20*/  MOVM.16.MT88 R19, R19 ;  /* 0x000000001313723a */ /* 0x008e280000000000 */
[----:B----4-:R-:W-:Y:S04]  /*0f30*/  MOVM.16.MT88 R16, R16 ;  /* 0x000000001010723a */ /* 0x010fe80000000000 */
[----:B-----5:R-:W1:Y:S01]  /*0f40*/  MOVM.16.MT88 R17, R17 ;  /* 0x000000001111723a */ /* 0x020e620000000000 */
[C---:B0-----:R-:W-:Y:S03]  /*0f50*/  HMMA.16816.F32 R20, R8.reuse, R18, R20 ;  /* 0x000000120814723c */ /* 0x041fe60000001814 */
[----:B------:R-:W2:Y:S04]  /*0f60*/  LDG.E R18, desc[UR6][R30.64+0x10] ;  /* 0x000010061e127981 */ /* 0x000ea8000c1e1900 */
[----:B------:R-:W2:Y:S01]  /*0f70*/  LDG.E R19, desc[UR6][R44.64+0x10] ;  /* 0x000010062c137981 */ /* 0x000ea2000c1e1900 */
[----:B-1----:R-:W-:Y:S01]  /*0f80*/  HMMA.16816.F32 R12, R8, R16, R12 ;  /* 0x00000010080c723c */ /* 0x002fe2000000180c */
[----:B------:R-:W-:-:S02]  /*0f90*/  IMAD.WIDE.U32 R10, R0, 0x10, R32 ;  /* 0x00000010000a7825 */ /* 0x000fc400078e0020 */
[----:B------:R-:W2:Y:S04]  /*0fa0*/  LDG.E R16, desc[UR6][R30.64] ;  /* 0x000000061e107981 */ /* 0x000ea8000c1e1900 */
[----:B------:R-:W3:Y:S04]  /*0fb0*/  LDG.E R40, desc[UR6][R10.64] ;  /* 0x000000060a287981 */ /* 0x000ee8000c1e1900 */
[----:B------:R-:W2:Y:S04]  /*0fc0*/  LDG.E R17, desc[UR6][R44.64] ;  /* 0x000000062c117981 */ /* 0x000ea8000c1e1900 */
[----:B------:R-:W-:Y:S01]  /*0fd0*/  MOVM.16.MT88 R8, R38 ;  /* 0x000000002608723a */ /* 0x000fe20000000000 */
[----:B------:R-:W-:-:S03]  /*0fe0*/  IMAD.WIDE R26, R35, 0x2, R26 ;  /* 0x00000002231a7825 */ /* 0x000fc600078e021a */
[----:B------:R-:W4:Y:S01]  /*0ff0*/  LDG.E R32, desc[UR6][R32.64+0x10] ;  /* 0x0000100620207981 */ /* 0x000f22000c1e1900 */
[----:B------:R-:W-:-:S03]  /*1000*/  IADD3 R26, P0, PT, R26, R24, RZ ;  /* 0x000000181a1a7210 */ /* 0x000fc60007f1e0ff */
[----:B------:R-:W5:Y:S01]  /*1010*/  LDG.E R33, desc[UR6][R10.64+0x10] ;  /* 0x000010060a217981 */ /* 0x000f62000c1e1900 */
[----:B------:R-:W-:-:S03]  /*1020*/  IADD3.X R27, PT, PT, R27, R7, RZ, P0, !PT ;  /* 0x000000071b1b7210 */ /* 0x000fc600007fe4ff */
[----:B------:R-:W5:Y:S04]  /*1030*/  LDG.E R11, desc[UR6][R44.64+0x30] ;  /* 0x000030062c0b7981 */ /* 0x000f68000c1e1900 */
[----:B------:R-:W5:Y:S04]  /*1040*/  LDG.E R10, desc[UR6][R30.64+0x30] ;  /* 0x000030061e0a7981 */ /* 0x000f68000c1e1900 */
[----:B---3--:R0:W2:Y:S04]  /*1050*/  MOVM.16.MT88 R9, R40 ;  /* 0x000000002809723a */ /* 0x0080a80000000000 */
[----:B0-----:R-:W3:Y:S01]  /*1060*/  LDG.E R40, desc[UR6][R26.64] ;  /* 0x000000061a287981 */ /* 0x001ee2000c1e1900 */
[----:B--2---:R-:W-:Y:S03]  /*1070*/  HMMA.16816.F32 R20, R16, R8, R20 ;  /* 0x000000081014723c */ /* 0x004fe60000001814 */
[----:B------:R0:W2:Y:S04]  /*1080*/  LDG.E R9, desc[UR6][R44.64+0x20] ;  /* 0x000020062c097981 */ /* 0x0000a8000c1e1900 */
[----:B------:R3:W2:Y:S01]  /*1090*/  LDG.E R8, desc[UR6][R30.64+0x20] ;  /* 0x000020061e087981 */ /* 0x0006a2000c1e1900 */
[----:B0-----:R-:W-:-:S03]  /*10a0*/  IMAD.WIDE.U32 R44, R0, 0x10, R26 ;  /* 0x00000010002c7825 */ /* 0x001fc600078e001a */
[----:B------:R-:W2:Y:S04]  /*10b0*/  LDG.E R26, desc[UR6][R26.64+0x10] ;  /* 0x000010061a1a7981 */ /* 0x000ea8000c1e1900 */
[----:B------:R-:W2:Y:S04]  /*10c0*/  LDG.E R38, desc[UR6][R44.64] ;  /* 0x000000062c267981 */ /* 0x000ea8000c1e1900 */
[----:B------:R-:W2:Y:S04]  /*10d0*/  LDG.E R27, desc[UR6][R44.64+0x10] ;  /* 0x000010062c1b7981 */ /* 0x000ea8000c1e1900 */
[----:B----4-:R-:W-:Y:S04]  /*10e0*/  MOVM.16.MT88 R32, R32 ;  /* 0x000000002020723a */ /* 0x010fe80000000000 */
[----:B-----5:R-:W0:Y:S01]  /*10f0*/  MOVM.16.MT88 R33, R33 ;  /* 0x000000002121723a */ /* 0x020e220000000000 */
[----:B------:R-:W-:-:S05]  /*1100*/  VIADD R28, R28, 0x4 ;  /* 0x000000041c1c7836 */ /* 0x000fca0000000000 */
[----:B------:R-:W-:Y:S01]  /*1110*/  ISETP.NE.AND P0, PT, R28, RZ, PT ;  /* 0x000000ff1c00720c */ /* 0x000fe20003f05270 */
[----:B0-----:R-:W-:Y:S01]  /*1120*/  HMMA.16816.F32 R12, R16, R32, R12 ;  /* 0x00000020100c723c */ /* 0x001fe2000000180c */
[----:B------:R-:W-:Y:S01]  /*1130*/  IADD3 R3, P1, PT, R3, 0x80, RZ ;  /* 0x0000008003037810 */ /* 0x000fe20007f3e0ff */
[----:B------:R-:W-:Y:S01]  /*1140*/  VIADD R25, R25, 0x40 ;  /* 0x0000004019197836 */ /* 0x000fe20000000000 */
[----:B------:R-:W-:Y:S01]  /*1150*/  IADD3 R39, PT, PT, R39, 0x40, RZ ;  /* 0x0000004027277810 */ /* 0x000fe20007ffe0ff */
[C---:B------:R-:W-:Y:S01]  /*1160*/  IMAD R37, R0.reuse, 0x40, R37 ;  /* 0x0000004000257824 */ /* 0x040fe200078e0225 */
[----:B------:R-:W-:Y:S01]  /*1170*/  IADD3.X R5, PT, PT, RZ, R5, RZ, P1, !PT ;  /* 0x00000005ff057210 */ /* 0x000fe20000ffe4ff */
[C---:B------:R-:W-:Y:S01]  /*1180*/  IMAD R41, R0.reuse, 0x40, R41 ;  /* 0x0000004000297824 */ /* 0x040fe200078e0229 */
[C---:B------:R-:W-:Y:S02]  /*1190*/  LEA R35, R0.reuse, R35, 0x6 ;  /* 0x0000002300237211 */ /* 0x040fe400078e30ff */
[----:B------:R-:W-:Y:S01]  /*11a0*/  LEA R29, R0, R29, 0x6 ;  /* 0x0000001d001d7211 */ /* 0x000fe200078e30ff */
[----:B---3--:R-:W-:Y:S04]  /*11b0*/  MOVM.16.MT88 R30, R40 ;  /* 0x00000000281e723a */ /* 0x008fe80000000000 */
[----:B--2---:R-:W-:Y:S04]  /*11c0*/  MOVM.16.MT88 R26, R26 ;  /* 0x000000001a1a723a */ /* 0x004fe80000000000 */
[----:B------:R-:W0:Y:S04]  /*11d0*/  MOVM.16.MT88 R31, R38 ;  /* 0x00000000261f723a */ /* 0x000e280000000000 */
[----:B------:R-:W1:Y:S01]  /*11e0*/  MOVM.16.MT88 R27, R27 ;  /* 0x000000001b1b723a */ /* 0x000e620000000000 */
[C---:B0-----:R-:W-:Y:S08]  /*11f0*/  HMMA.16816.F32 R20, R8.reuse, R30, R20 ;  /* 0x0000001e0814723c */ /* 0x041ff00000001814 */
[----:B-1----:R-:W-:Y:S01]  /*1200*/  HMMA.16816.F32 R8, R8, R26, R12 ;  /* 0x0000001a0808723c */ /* 0x002fe2000000180c */
[----:B------:R-:W-:-:S04]  /*1210*/  NOP ;  /* 0x0000000000007918 */ /* 0x000fc80000000000 */
[----:B------:R-:W-:-:S15]  /*1220*/  @P0 BRA `(.L_x_7) ;  /* 0xfffffff8008c0947 */ /* 0x000fde000383ffff */
.L_x_6:
[----:B------:R-:W-:-:S04]  /*1230*/  IADD3 R3, PT, PT, R2, -0x1, RZ ;  /* 0xffffffff02037810 */ /* 0x000fc80007ffe0ff */
[----:B------:R-:W-:-:S04]  /*1240*/  LEA.HI R3, R3, 0x1, RZ, 0x1c ;  /* 0x0000000103037811 */ /* 0x000fc800078fe0ff */
[----:B------:R-:W-:-:S13]  /*1250*/  LOP3.LUT P0, R19, R3, 0x3, RZ, 0xc0, !PT ;  /* 0x0000000303137812 */ /* 0x000fda000780c0ff */
[----:B------:R-:W-:Y:S05]  /*1260*/  @!P0 BRA `(.L_x_5) ;  /* 0x0000000000bc8947 */ /* 0x000fea0003800000 */
[----:B------:R-:W0:Y:S01]  /*1270*/  S2R R3, SR_LANEID ;  /* 0x0000000000037919 */ /* 0x000e220000000000 */
[----:B------:R-:W-:Y:S01]  /*1280*/  SHF.R.U32.HI R12, RZ, 0x1, R2 ;  /* 0x00000001ff0c7819 */ /* 0x000fe20000011602 */
[----:B------:R-:W-:Y:S01]  /*1290*/  IMAD.SHL.U32 R7, R36, 0x10, RZ ;  /* 0x0000001024077824 */ /* 0x000fe200078e00ff */
[----:B------:R-:W-:Y:S01]  /*12a0*/  MOV R15, RZ ;  /* 0x000000ff000f7202 */ /* 0x000fe20000000f00 */
[----:B------:R-:W-:Y:S01]  /*12b0*/  IMAD.MOV R19, RZ, RZ, -R19 ;  /* 0x000000ffff137224 */ /* 0x000fe200078e0a13 */
[----:B------:R-:W-:Y:S02]  /*12c0*/  IADD3 R5, PT, PT, R34, UR8, RZ ;  /* 0x0000000822057c10 */ /* 0x000fe4000fffe0ff */
[----:B------:R-:W-:-:S03]  /*12d0*/  SHF.R.U32.HI R4, RZ, 0x1, R0 ;  /* 0x00000001ff047819 */ /* 0x000fc60000011600 */
[----:B------:R-:W-:Y:S01]  /*12e0*/  IMAD R6, R5, R2, RZ ;  /* 0x0000000205067224 */ /* 0x000fe200078e02ff */
[----:B0-----:R-:W-:Y:S02]  /*12f0*/  LOP3.LUT R14, R3, 0x3, RZ, 0xc0, !PT ;  /* 0x00000003030e7812 */ /* 0x001fe400078ec0ff */
[----:B------:R-:W-:-:S05]  /*1300*/  SHF.R.U32.HI R3, RZ, 0x2, R3 ;  /* 0x00000002ff037819 */ /* 0x000fca0000011603 */
[----:B------:R-:W-:-:S04]  /*1310*/  IMAD.WIDE.U32 R12, R3, R12, R14 ;  /* 0x0000000c030c7225 */ /* 0x000fc800078e000e */
[----:B------:R-:W-:Y:S01]  /*1320*/  IMAD.WIDE.U32 R14, R3, R4, R14 ;  /* 0x00000004030e7225 */ /* 0x000fe200078e000e */
[----:B------:R-:W-:-:S03]  /*1330*/  SHF.L.U64.HI R18, R12, 0x2, R13 ;  /* 0x000000020c127819 */ /* 0x000fc6000001020d */
[----:B------:R-:W-:Y:S01]  /*1340*/  IMAD R3, R39, R0, R7 ;  /* 0x0000000027037224 */ /* 0x000fe200078e0207 */
[----:B------:R-:W-:Y:S02]  /*1350*/  IADD3 R39, PT, PT, R6, R39, RZ ;  /* 0x0000002706277210 */ /* 0x000fe40007ffe0ff */
[----:B------:R-:W-:-:S07]  /*1360*/  SHF.L.U64.HI R24, R14, 0x2, R15 ;  /* 0x000000020e187819 */ /* 0x000fce000001020f */
.L_x_8:
[----:B------:R-:W0:Y:S08]  /*1370*/  LDC.64 R6, c[0x0][0x3a0] ;  /* 0x0000e800ff067b82 */ /* 0x000e300000000a00 */
[----:B------:R-:W1:Y:S01]  /*1380*/  LDC.64 R4, c[0x0][0x398] ;  /* 0x0000e600ff047b82 */ /* 0x000e620000000a00 */
[----:B0-----:R-:W-:-:S03]  /*1390*/  IMAD.WIDE R6, R3, 0x2, R6 ;  /* 0x0000000203067825 */ /* 0x001fc600078e0206 */
[----:B------:R-:W-:-:S04]  /*13a0*/  LEA R28, P0, R14, R6, 0x2 ;  /* 0x000000060e1c7211 */ /* 0x000fc800078010ff */
[----:B------:R-:W-:-:S03]  /*13b0*/  IADD3.X R29, PT, PT, R7, R24, RZ, P0, !PT ;  /* 0x00000018071d7210 */ /* 0x000fc600007fe4ff */
[----:B------:R-:W-:Y:S02]  /*13c0*/  IMAD.WIDE.U32 R30, R0, 0x10, R28 ;  /* 0x00000010001e7825 */ /* 0x000fe400078e001c */
[----:B------:R-:W2:Y:S04]  /*13d0*/  LDG.E R25, desc[UR6][R28.64] ;  /* 0x000000061c197981 */ /* 0x000ea8000c1e1900 */
[----:B------:R2:W3:Y:S04]  /*13e0*/  LDG.E R33, desc[UR6][R28.64+0x10] ;  /* 0x000010061c217981 */ /* 0x0004e8000c1e1900 */
[----:B------:R-:W4:Y:S04]  /*13f0*/  LDG.E R32, desc[UR6][R30.64] ;  /* 0x000000061e207981 */ /* 0x000f28000c1e1900 */
[----:B------:R3:W5:Y:S01]  /*1400*/  LDG.E R35, desc[UR6][R30.64+0x10] ;  /* 0x000010061e237981 */ /* 0x000762000c1e1900 */
[----:B-1----:R-:W-:-:S03]  /*1410*/  IMAD.WIDE R4, R39, 0x2, R4 ;  /* 0x0000000227047825 */ /* 0x002fc600078e0204 */
[----:B------:R-:W-:-:S04]  /*1420*/  LEA R26, P0, R12, R4, 0x2 ;  /* 0x000000040c1a7211 */ /* 0x000fc800078010ff */
[----:B------:R-:W-:-:S03]  /*1430*/  IADD3.X R27, PT, PT, R5, R18, RZ, P0, !PT ;  /* 0x00000012051b7210 */ /* 0x000fc600007fe4ff */
[----:B------:R-:W-:Y:S02]  /*1440*/  IMAD.WIDE.U32 R16, R2, 0x10, R26 ;  /* 0x0000001002107825 */ /* 0x000fe400078e001a */
[----:B------:R-:W5:Y:S04]  /*1450*/  LDG.E R4, desc[UR6][R26.64] ;  /* 0x000000061a047981 */ /* 0x000f68000c1e1900 */
[----:B------:R-:W5:Y:S04]  /*1460*/  LDG.E R6, desc[UR6][R26.64+0x10] ;  /* 0x000010061a067981 */ /* 0x000f68000c1e1900 */
[----:B------:R-:W5:Y:S04]  /*1470*/  LDG.E R5, desc[UR6][R16.64] ;  /* 0x0000000610057981 */ /* 0x000f68000c1e1900 */
[----:B------:R-:W5:Y:S01]  /*1480*/  LDG.E R7, desc[UR6][R16.64+0x10] ;  /* 0x0000100610077981 */ /* 0x000f62000c1e1900 */
[----:B------:R-:W-:Y:S05]  /*1490*/  WARPSYNC.ALL ;  /* 0x0000000000007948 */ /* 0x000fea0003800000 */
[----:B------:R-:W-:Y:S01]  /*14a0*/  VIADD R19, R19, 0x1 ;  /* 0x0000000113137836 */ /* 0x000fe20000000000 */
[----:B------:R-:W-:-:S02]  /*14b0*/  IADD3 R39, PT, PT, R39, 0x10, RZ ;  /* 0x0000001027277810 */ /* 0x000fc40007ffe0ff */
[----:B------:R-:W-:Y:S02]  /*14c0*/  LEA R3, R0, R3, 0x4 ;  /* 0x0000000300037211 */ /* 0x000fe400078e20ff */
[----:B------:R-:W-:Y:S01]  /*14d0*/  ISETP.NE.AND P0, PT, R19, RZ, PT ;  /* 0x000000ff1300720c */ /* 0x000fe20003f05270 */
[----:B--2---:R-:W-:Y:S04]  /*14e0*/  MOVM.16.MT88 R28, R25 ;  /* 0x00000000191c723a */ /* 0x004fe80000000000 */
[----:B---3--:R-:W-:Y:S04]  /*14f0*/  MOVM.16.MT88 R30, R33 ;  /* 0x00000000211e723a */ /* 0x008fe80000000000 */
[----:B----4-:R-:W0:Y:S04]  /*1500*/  MOVM.16.MT88 R29, R32 ;  /* 0x00000000201d723a */ /* 0x010e280000000000 */
[----:B-----5:R-:W1:Y:S01]  /*1510*/  MOVM.16.MT88 R31, R35 ;  /* 0x00000000231f723a */ /* 0x020e620000000000 */
[C---:B0-----:R-:W-:Y:S08]  /*1520*/  HMMA.16816.F32 R20, R4.reuse, R28, R20 ;  /* 0x0000001c0414723c */ /* 0x041ff00000001814 */
[----:B-1----:R-:W-:Y:S01]  /*1530*/  HMMA.16816.F32 R8, R4, R30, R8 ;  /* 0x0000001e0408723c */ /* 0x002fe20000001808 */
[----:B------:R-:W-:-:S04]  /*1540*/  NOP ;  /* 0x0000000000007918 */ /* 0x000fc80000000000 */
[----:B------:R-:W-:-:S15]  /*1550*/  @P0 BRA `(.L_x_8) ;  /* 0xfffffffc00840947 */ /* 0x000fde000383ffff */
.L_x_5:
[----:B------:R-:W0:Y:S01]  /*1560*/  S2R R6, SR_LANEID ;  /* 0x0000000000067919 */ /* 0x000e220000000000 */
[----:B------:R-:W1:Y:S01]  /*1570*/  LDC.64 R2, c[0x0][0x3a8] ;  /* 0x0000ea00ff027b82 */ /* 0x000e620000000a00 */
[----:B------:R-:W-:Y:S01]  /*1580*/  SHF.L.U32 R36, R36, 0x4, RZ ;  /* 0x0000000424247819 */ /* 0x000fe200000006ff */
[----:B------:R-:W-:Y:S01]  /*1590*/  VIADD R5, R34, UR8 ;  /* 0x0000000822057c36 */ /* 0x000fe20008000000 */
[----:B------:R-:W-:Y:S01]  /*15a0*/  SHF.R.U32.HI R13, RZ, 0x1, R0 ;  /* 0x00000001ff0d7819 */ /* 0x000fe20000011600 */
[----:B------:R-:W-:Y:S05]  /*15b0*/  WARPSYNC.ALL ;  /* 0x0000000000007948 */ /* 0x000fea0003800000 */
[----:B------:R-:W-:-:S04]  /*15c0*/  IMAD R5, R5, R0, R36 ;  /* 0x0000000005057224 */ /* 0x000fc800078e0224 */
[----:B-1----:R-:W-:Y:S01]  /*15d0*/  IMAD.WIDE R2, R5, 0x4, R2 ;  /* 0x0000000405027825 */ /* 0x002fe200078e0202 */
[----:B------:R-:W-:Y:S02]  /*15e0*/  MOV R5, RZ ;  /* 0x000000ff00057202 */ /* 0x000fe40000000f00 */
[----:B0-----:R-:W-:Y:S02]  /*15f0*/  LOP3.LUT R4, R6, 0x3, RZ, 0xc0, !PT ;  /* 0x0000000306047812 */ /* 0x001fe400078ec0ff */
[----:B------:R-:W-:-:S05]  /*1600*/  SHF.R.U32.HI R7, RZ, 0x2, R6 ;  /* 0x00000002ff077819 */ /* 0x000fca0000011606 */
[----:B------:R-:W-:-:S03]  /*1610*/  IMAD.WIDE.U32 R4, R7, R13, R4 ;  /* 0x0000000d07047225 */ /* 0x000fc600078e0004 */
[----:B------:R-:W-:-:S04]  /*1620*/  LEA R2, P0, R4, R2, 0x3 ;  /* 0x0000000204027211 */ /* 0x000fc800078018ff */
[----:B------:R-:W-:-:S03]  /*1630*/  LEA.HI.X R3, R4, R3, R5, 0x3, P0 ;  /* 0x0000000304037211 */ /* 0x000fc600000f1c05 */
[----:B------:R-:W-:Y:S02]  /*1640*/  IMAD.WIDE.U32 R4, R13, 0x40, R2 ;  /* 0x000000400d047825 */ /* 0x000fe400078e0002 */
[----:B------:R-:W-:Y:S04]  /*1650*/  STG.E.64 desc[UR6][R2.64], R20 ;  /* 0x0000001402007986 */ /* 0x000fe8000c101b06 */
[----:B------:R-:W-:Y:S04]  /*1660*/  STG.E.64 desc[UR6][R4.64], R22 ;  /* 0x0000001604007986 */ /* 0x000fe8000c101b06 */
[----:B------:R-:W-:Y:S04]  /*1670*/  STG.E.64 desc[UR6][R2.64+0x20], R8 ;  /* 0x0000200802007986 */ /* 0x000fe8000c101b06 */
[----:B------:R-:W-:Y:S01]  /*1680*/  STG.E.64 desc[UR6][R4.64+0x20], R10 ;  /* 0x0000200a04007986 */ /* 0x000fe2000c101b06 */
[----:B------:R-:W-:Y:S05]  /*1690*/  EXIT ;  /* 0x000000000000794d */ /* 0x000fea0003800000 */
.L_x_9:
[----:B------:R-:W-:-:S00]  /*16a0*/  BRA `(.L_x_9) ;  /* 0xfffffffc00fc7947 */ /* 0x000fc0000383ffff */
[----:B------:R-:W-:-:S00]  /*16b0*/  NOP ;  /* 0x0000000000007918 */ /* 0x000fc00000000000 */
        /* <DEDUP_REMOVED lines=12> */
.L_x_20:


//--------------------- .text._Z16wmma_tensor_gemmP6__halfS0_Pfiii --------------------------
	.section	.text._Z16wmma_tensor_gemmP6__halfS0_Pfiii,"ax",@progbits
	.align	128
        .global         _Z16wmma_tensor_gemmP6__halfS0_Pfiii
        .type           _Z16wmma_tensor_gemmP6__halfS0_Pfiii,@function
        .size           _Z16wmma_tensor_gemmP6__halfS0_Pfiii,(.L_x_21 - _Z16wmma_tensor_gemmP6__halfS0_Pfiii)
        .other          _Z16wmma_tensor_gemmP6__halfS0_Pfiii,@"STO_CUDA_ENTRY STV_DEFAULT"
_Z16wmma_tensor_gemmP6__halfS0_Pfiii:
.text._Z16wmma_tensor_gemmP6__halfS0_Pfiii:
[----:B------:R-:W-:Y:S08]  /*0000*/  LDC R1, c[0x0][0x37c] ;  /* 0x0000df00ff017b82 */ /* 0x000ff00000000800 */
[----:B------:R-:W0:Y:S01]  /*0010*/  LDC R0, c[0x0][0x3a0] ;  /* 0x0000e800ff007b82 */ /* 0x000e220000000800 */
[----:B------:R-:W1:Y:S01]  /*0020*/  S2R R2, SR_TID.X ;  /* 0x0000000000027919 */ /* 0x000e620000002100 */
[----:B------:R-:W2:Y:S01]  /*0030*/  LDCU.64 UR6, c[0x0][0x358] ;  /* 0x00006b00ff0677ac */ /* 0x000ea20008000a00 */
[----:B------:R-:W-:-:S02]  /*0040*/  CS2R R10, SRZ ;  /* 0x00000000000a7805 */ /* 0x000fc4000001ff00 */
[----:B------:R-:W-:Y:S01]  /*0050*/  CS2R R8, SRZ ;  /* 0x0000000000087805 */ /* 0x000fe2000001ff00 */
[----:B------:R-:W3:Y:S01]  /*0060*/  S2R R4, SR_TID.Y ;  /* 0x0000000000047919 */ /* 0x000ee20000002200 */
[----:B------:R-:W-:Y:S02]  /*0070*/  CS2R R22, SRZ ;  /* 0x0000000000167805 */ /* 0x000fe4000001ff00 */
[----:B------:R-:W-:Y:S01]  /*0080*/  CS2R R20, SRZ ;  /* 0x0000000000147805 */ /* 0x000fe2000001ff00 */
[----:B------:R-:W1:Y:S08]  /*0090*/  S2UR UR4, SR_CTAID.X ;  /* 0x00000000000479c3 */ /* 0x000e700000002500 */
[----:B------:R-:W1:Y:S08]  /*00a0*/  LDC R37, c[0x0][0x360] ;  /* 0x0000d800ff257b82 */ /* 0x000e700000000800 */
[----:B------:R-:W3:Y:S01]  /*00b0*/  S2UR UR5, SR_CTAID.Y ;  /* 0x00000000000579c3 */ /* 0x000ee20000002600 */
[----:B0-----:R-:W-:-:S07]  /*00c0*/  ISETP.GE.AND P0, PT, R0, 0x1, PT ;  /* 0x000000010000780c */ /* 0x001fce0003f06270 */
[----:B------:R-:W3:Y:S01]  /*00d0*/  LDC R33, c[0x0][0x364] ;  /* 0x0000d900ff217b82 */ /* 0x000ee20000000800 */
[----:B-1----:R-:W-:-:S05]  /*00e0*/  IMAD R37, R37, UR4, R2 ;  /* 0x0000000425257c24 */ /* 0x002fca000f8e0202 */
[----:B------:R-:W-:Y:S01]  /*00f0*/  SHF.R.U32.HI R37, RZ, 0x5, R37 ;  /* 0x00000005ff257819 */ /* 0x000fe20000011625 */
[----:B---3--:R-:W-:Y:S01]  /*0100*/  IMAD R33, R33, UR5, R4 ;  /* 0x0000000521217c24 */ /* 0x008fe2000f8e0204 */
[----:B--2---:R-:W-:Y:S06]  /*0110*/  @!P0 BRA `(.L_x_10) ;  /* 0x0000000800cc8947 */ /* 0x004fec0003800000 */
[C---:B------:R-:W-:Y:S01]  /*0120*/  ISETP.GE.U32.AND P0, PT, R0.reuse, 0x31, PT ;  /* 0x000000310000780c */ /* 0x040fe20003f06070 */
[----:B------:R-:W-:Y:S01]  /*0130*/  VIADD R2, R0, 0xffffffff ;  /* 0xffffffff00027836 */ /* 0x000fe20000000000 */
[----:B------:R-:W-:Y:S01]  /*0140*/  UMOV UR4, URZ ;  /* 0x000000ff00047c82 */ /* 0x000fe20008000000 */
[----:B------:R-:W-:Y:S02]  /*0150*/  IMAD R29, R37, R0, RZ ;  /* 0x00000000251d7224 */ /* 0x000fe400078e02ff */
[----:B------:R-:W-:Y:S01]  /*0160*/  IMAD.SHL.U32 R38, R33, 0x10, RZ ;  /* 0x0000001021267824 */ /* 0x000fe200078e00ff */
[----:B------:R-:W-:Y:S01]  /*0170*/  LEA.HI R12, R2, 0x1, RZ, 0x1c ;  /* 0x00000001020c7811 */ /* 0x000fe200078fe0ff */
[----:B------:R-:W-:-:S06]  /*0180*/  IMAD.MOV.U32 R11, RZ, RZ, RZ ;  /* 0x000000ffff0b7224 */ /* 0x000fcc00078e00ff */
[----:B------:R-:W-:Y:S05]  /*0190*/  @!P0 BRA `(.L_x_11) ;  /* 0x0000000400e08947 */ /* 0x000fea0003800000 */
[----:B------:R-:W0:Y:S01]  /*01a0*/  S2R R25, SR_LANEID ;  /* 0x0000000000197919 */ /* 0x000e220000000000 */
[----:B------:R-:W1:Y:S01]  /*01b0*/  LDC R3, c[0x0][0x39c] ;  /* 0x0000e700ff037b82 */ /* 0x000e620000000800 */
[----:B------:R-:W-:Y:S01]  /*01c0*/  SHF.L.U32 R29, R29, 0x4, RZ ;  /* 0x000000041d1d7819 */ /* 0x000fe200000006ff */
[----:B------:R-:W-:Y:S01]  /*01d0*/  IMAD.MOV.U32 R5, RZ, RZ, RZ ;  /* 0x000000ffff057224 */ /* 0x000fe200078e00ff */
[----:B------:R-:W-:Y:S02]  /*01e0*/  SHF.R.U32.HI R6, RZ, 0x1, R0 ;  /* 0x00000001ff067819 */ /* 0x000fe40000011600 */
[----:B------:R-:W-:Y:S02]  /*01f0*/  CS2R R10, SRZ ;  /* 0x00000000000a7805 */ /* 0x000fe4000001ff00 */
[----:B------:R-:W-:Y:S02]  /*0200*/  LOP3.LUT R12, R12, 0x1ffffffc, RZ, 0xc0, !PT ;  /* 0x1ffffffc0c0c7812 */ /* 0x000fe400078ec0ff */
[----:B------:R-:W-:-:S02]  /*0210*/  CS2R R22, SRZ ;  /* 0x0000000000167805 */ /* 0x000fc4000001ff00 */
[----:B------:R-:W-:Y:S01]  /*0220*/  CS2R R20, SRZ ;  /* 0x0000000000147805 */ /* 0x000fe2000001ff00 */
[----:B------:R-:W2:Y:S01]  /*0230*/  LDC.64 R40, c[0x0][0x380] ;  /* 0x0000e000ff287b82 */ /* 0x000ea20000000a00 */
[----:B------:R-:W-:Y:S01]  /*0240*/  UMOV UR4, URZ ;  /* 0x000000ff00047c82 */ /* 0x000fe20008000000 */
[----:B-1----:R-:W-:Y:S01]  /*0250*/  SHF.R.U32.HI R24, RZ, 0x1, R3 ;  /* 0x00000001ff187819 */ /* 0x002fe20000011603 */
[C-C-:B------:R-:W-:Y:S01]  /*0260*/  IMAD R32, R3.reuse, 0x30, R38.reuse ;  /* 0x0000003003207824 */ /* 0x140fe200078e0226 */
[C---:B------:R-:W-:Y:S01]  /*0270*/  LEA R36, R3.reuse, R38, 0x5 ;  /* 0x0000002603247211 */ /* 0x040fe200078e28ff */
[----:B------:R-:W-:Y:S01]  /*0280*/  IMAD R28, R3, 0x10, R38 ;  /* 0x00000010031c7824 */ /* 0x000fe200078e0226 */
[----:B0-----:R-:W-:Y:S01]  /*0290*/  LOP3.LUT R4, R25, 0x3, RZ, 0xc0, !PT ;  /* 0x0000000319047812 */ /* 0x001fe200078ec0ff */
[----:B--2---:R-:W-:Y:S01]  /*02a0*/  IMAD.WIDE.U32 R8, R29, 0x2, R40 ;  /* 0x000000021d087825 */ /* 0x004fe200078e0028 */
[----:B------:R-:W-:Y:S02]  /*02b0*/  SHF.R.U32.HI R25, RZ, 0x2, R25 ;  /* 0x00000002ff197819 */ /* 0x000fe40000011619 */
[----:B------:R-:W-:-:S03]  /*02c0*/  IADD3 R2, P0, PT, R8, 0x40, RZ ;  /* 0x0000004008027810 */ /* 0x000fc60007f1e0ff */
[----:B------:R-:W-:-:S04]  /*02d0*/  IMAD.WIDE.U32 R6, R25, R6, R4 ;  /* 0x0000000619067225 */ /* 0x000fc800078e0004 */
[----:B------:R-:W-:Y:S01]  /*02e0*/  IMAD.WIDE.U32 R24, R25, R24, R4 ;  /* 0x0000001819187225 */ /* 0x000fe200078e0004 */
[----:B------:R-:W-:-:S03]  /*02f0*/  SHF.L.U64.HI R5, R6, 0x2, R7 ;  /* 0x0000000206057819 */ /* 0x000fc60000010207 */
[----:B------:R-:W-:Y:S01]  /*0300*/  IMAD.SHL.U32 R7, R6, 0x4, RZ ;  /* 0x0000000406077824 */ /* 0x000fe200078e00ff */
[C---:B------:R-:W-:Y:S01]  /*0310*/  SHF.L.U64.HI R6, R24.reuse, 0x2, R25 ;  /* 0x0000000218067819 */ /* 0x040fe20000010219 */
[----:B------:R-:W-:Y:S01]  /*0320*/  IMAD.X R4, RZ, RZ, R9, P0 ;  /* 0x000000ffff047224 */ /* 0x000fe200000e0609 */
[----:B------:R-:W-:Y:S02]  /*0330*/  SHF.L.U32 R24, R24, 0x2, RZ ;  /* 0x0000000218187819 */ /* 0x000fe400000006ff */
[----:B------:R-:W-:Y:S01]  /*0340*/  CS2R R8, SRZ ;  /* 0x0000000000087805 */ /* 0x000fe2000001ff00 */
[----:B------:R-:W-:-:S07]  /*0350*/  IMAD.MOV R25, RZ, RZ, -R12 ;  /* 0x000000ffff197224 */ /* 0x000fce00078e0a0c */
.L_x_12:
[----:B------:R-:W0:Y:S02]  /*0360*/  LDC.64 R34, c[0x0][0x388] ;  /* 0x0000e200ff227b82 */ /* 0x000e240000000a00 */
[----:B0-----:R-:W-:-:S03]  /*0370*/  IMAD.WIDE R12, R38, 0x2, R34 ;  /* 0x00000002260c7825 */ /* 0x001fc600078e0222 */
[----:B------:R-:W-:-:S05]  /*0380*/  IADD3 R44, P0, PT, R12, R24, RZ ;  /* 0x000000180c2c7210 */ /* 0x000fca0007f1e0ff */
[----:B------:R-:W-:Y:S02]  /*0390*/  IMAD.X R45, R13, 0x1, R6, P0 ;  /* 0x000000010d2d7824 */ /* 0x000fe400000e0606 */
[----:B------:R-:W-:-:S03]  /*03a0*/  IMAD.WIDE.U32 R42, R3, 0x10, R44 ;  /* 0x00000010032a7825 */ /* 0x000fc600078e002c */
[----:B------:R-:W2:Y:S04]  /*03b0*/  LDG.E R18, desc[UR6][R44.64] ;  /* 0x000000062c127981 */ /* 0x000ea8000c1e1900 */
[----:B------:R-:W3:Y:S01]  /*03c0*/  LDG.E R19, desc[UR6][R42.64] ;  /* 0x000000062a137981 */ /* 0x000ee2000c1e1900 */
[----:B------:R-:W-:-:S03]  /*03d0*/  IMAD.WIDE.U32 R12, R29, 0x2, R40 ;  /* 0x000000021d0c7825 */ /* 0x000fc600078e0028 */
[----:B------:R0:W4:Y:S01]  /*03e0*/  LDG.E R39, desc[UR6][R44.64+0x10] ;  /* 0x000010062c277981 */ /* 0x000122000c1e1900 */
[----:B------:R-:W-:-:S03]  /*03f0*/  IADD3 R26, P0, PT, R12, R7, RZ ;  /* 0x000000070c1a7210 */ /* 0x000fc60007f1e0ff */
[----:B------:R1:W5:Y:S01]  /*0400*/  LDG.E R50, desc[UR6][R42.64+0x10] ;  /* 0x000010062a327981 */ /* 0x000362000c1e1900 */
[----:B------:R-:W-:-:S03]  /*0410*/  IADD3.X R27, PT, PT, R13, R5, RZ, P0, !PT ;  /* 0x000000050d1b7210 */ /* 0x000fc600007fe4ff */
[----:B------:R-:W-:Y:S02]  /*0420*/  IMAD.WIDE.U32 R30, R0, 0x10, R26 ;  /* 0x00000010001e7825 */ /* 0x000fe400078e001a */
[----:B------:R-:W5:Y:S04]  /*0430*/  LDG.E R12, desc[UR6][R26.64] ;  /* 0x000000061a0c7981 */ /* 0x000f68000c1e1900 */
[----:B------:R-:W5:Y:S04]  /*0440*/  LDG.E R14, desc[UR6][R26.64+0x10] ;  /* 0x000010061a0e7981 */ /* 0x000f68000c1e1900 */
[----:B------:R-:W5:Y:S04]  /*0450*/  LDG.E R13, desc[UR6][R30.64] ;  /* 0x000000061e0d7981 */ /* 0x000f68000c1e1900 */
[----:B------:R-:W5:Y:S01]  /*0460*/  LDG.E R15, desc[UR6][R30.64+0x10] ;  /* 0x000010061e0f7981 */ /* 0x000f62000c1e1900 */
[----:B------:R-:W-:-:S03]  /*0470*/  IMAD.WIDE R16, R28, 0x2, R34 ;  /* 0x000000021c107825 */ /* 0x000fc600078e0222 */
[----:B------:R-:W-:-:S05]  /*0480*/  IADD3 R48, P0, PT, R16, R24, RZ ;  /* 0x0000001810307210 */ /* 0x000fca0007f1e0ff */
[----:B------:R-:W-:Y:S02]  /*0490*/  IMAD.X R49, R17, 0x1, R6, P0 ;  /* 0x0000000111317824 */ /* 0x000fe400000e0606 */
[----:B0-----:R-:W-:-:S03]  /*04a0*/  IMAD.WIDE.U32 R44, R3, 0x10, R48 ;  /* 0x00000010032c7825 */ /* 0x001fc600078e0030 */
[----:B------:R-:W5:Y:S04]  /*04b0*/  LDG.E R27, desc[UR6][R48.64] ;  /* 0x00000006301b7981 */ /* 0x000f68000c1e1900 */
[----:B------:R-:W5:Y:S01]  /*04c0*/  LDG.E R26, desc[UR6][R44.64] ;  /* 0x000000062c1a7981 */ /* 0x000f62000c1e1900 */
[----:B-1----:R-:W-:-:S03]  /*04d0*/  IADD3 R42, P0, PT, R2, R7, RZ ;  /* 0x00000007022a7210 */ /* 0x002fc60007f1e0ff */
[----:B------:R-:W5:Y:S02]  /*04e0*/  LDG.E R31, desc[UR6][R48.64+0x10] ;  /* 0x00001006301f7981 */ /* 0x000f64000c1e1900 */
[----:B------:R-:W-:Y:S02]  /*04f0*/  IMAD.X R43, R4, 0x1, R5, P0 ;  /* 0x00000001042b7824 */ /* 0x000fe400000e0605 */
[----:B------:R-:W5:Y:S01]  /*0500*/  LDG.E R30, desc[UR6][R44.64+0x10] ;  /* 0x000010062c1e7981 */ /* 0x000f62000c1e1900 */
[----:B------:R-:W-:-:S03]  /*0510*/  IMAD.WIDE.U32 R46, R0, 0x10, R42 ;  /* 0x00000010002e7825 */ /* 0x000fc600078e002a */
[----:B--2---:R-:W-:Y:S04]  /*0520*/  MOVM.16.MT88 R18, R18 ;  /* 0x000000001212723a */ /* 0x004fe80000000000 */
[----:B---3--:R-:W0:Y:S04]  /*0530*/  MOVM.16.MT88 R19, R19 ;  /* 0x000000001313723a */ /* 0x008e280000000000 */
[----:B----4-:R-:W-:Y:S04]  /*0540*/  MOVM.16.MT88 R16, R39 ;  /* 0x000000002710723a */ /* 0x010fe80000000000 */
[----:B-----5:R-:W1:Y:S01]  /*0550*/  MOVM.16.MT88 R17, R50 ;  /* 0x000000003211723a */ /* 0x020e620000000000 */
[C---:B0-----:R-:W-:Y:S08]  /*0560*/  HMMA.16816.F32 R20, R12.reuse, R18, R20 ;  /* 0x000000120c14723c */ /* 0x041ff00000001814 */
[----:B-1----:R-:W-:Y:S01]  /*0570*/  HMMA.16816.F32 R12, R12, R16, R8 ;  /* 0x000000100c0c723c */ /* 0x002fe20000001808 */
[----:B------:R-:W2:Y:S04]  /*0580*/  LDG.E R8, desc[UR6][R42.64+-0x20] ;  /* 0xffffe0062a087981 */ /* 0x000ea8000c1e1900 */
[----:B------:R-:W2:Y:S04]  /*0590*/  LDG.E R10, desc[UR6][R42.64+-0x10] ;  /* 0xfffff0062a0a7981 */ /* 0x000ea8000c1e1900 */
[----:B------:R-:W2:Y:S04]  /*05a0*/  LDG.E R9, desc[UR6][R46.64+-0x20] ;  /* 0xffffe0062e097981 */ /* 0x000ea8000c1e1900 */
[----:B------:R-:W2:Y:S04]  /*05b0*/  LDG.E R11, desc[UR6][R46.64+-0x10] ;  /* 0xfffff0062e0b7981 */ /* 0x000ea8000c1e1900 */
[----:B------:R-:W-:Y:S04]  /*05c0*/  MOVM.16.MT88 R18, R27 ;  /* 0x000000001b12723a */ /* 0x000fe80000000000 */
[----:B------:R-:W2:Y:S04]  /*05d0*/  MOVM.16.MT88 R19, R26 ;  /* 0x000000001a13723a */ /* 0x000ea80000000000 */
[----:B------:R-:W-:Y:S04]  /*05e0*/  MOVM.16.MT88 R16, R31 ;  /* 0x000000001f10723a */ /* 0x000fe80000000000 */
[----:B------:R-:W0:Y:S01]  /*05f0*/  MOVM.16.MT88 R17, R30 ;  /* 0x000000001e11723a */ /* 0x000e220000000000 */
[----:B--2---:R-:W-:Y:S01]  /*0600*/  HMMA.16816.F32 R20, R8, R18, R20 ;  /* 0x000000120814723c */ /* 0x004fe20000001814 */
[----:B------:R-:W-:-:S03]  /*0610*/  IMAD.WIDE R18, R36, 0x2, R34 ;  /* 0x0000000224127825 */ /* 0x000fc600078e0222 */
[----:B------:R-:W-:-:S04]  /*0620*/  IADD3 R48, P0, PT, R18, R24, RZ ;  /* 0x0000001812307210 */ /* 0x000fc80007f1e0ff */
[----:B0-----:R-:W-:Y:S01]  /*0630*/  HMMA.16816.F32 R12, R8, R16, R12 ;  /* 0x00000010080c723c */ /* 0x001fe2000000180c */
[----:B------:R-:W2:Y:S01]  /*0640*/  LDG.E R16, desc[UR6][R42.64] ;  /* 0x000000062a107981 */ /* 0x000ea2000c1e1900 */
[----:B------:R-:W-:-:S03]  /*0650*/  IADD3.X R49, PT, PT, R19, R6, RZ, P0, !PT ;  /* 0x0000000613317210 */ /* 0x000fc600007fe4ff */
[----:B------:R-:W2:Y:S01]  /*0660*/  LDG.E R18, desc[UR6][R42.64+0x10] ;  /* 0x000010062a127981 */ /* 0x000ea2000c1e1900 */
[----:B------:R-:W-:-:S03]  /*0670*/  IMAD.WIDE.U32 R10, R3, 0x10, R48 ;  /* 0x00000010030a7825 */ /* 0x000fc600078e0030 */
[----:B------:R-:W3:Y:S04]  /*0680*/  LDG.E R8, desc[UR6][R48.64] ;  /* 0x0000000630087981 */ /* 0x000ee8000c1e1900 */
[----:B------:R-:W4:Y:S04]  /*0690*/  LDG.E R9, desc[UR6][R10.64] ;  /* 0x000000060a097981 */ /* 0x000f28000c1e1900 */
[----:B------:R-:W2:Y:S04]  /*06a0*/  LDG.E R17, desc[UR6][R46.64] ;  /* 0x000000062e117981 */ /* 0x000ea8000c1e1900 */
[----:B------:R-:W2:Y:S01]  /*06b0*/  LDG.E R19, desc[UR6][R46.64+0x10] ;  /* 0x000010062e137981 */ /* 0x000ea2000c1e1900 */
[----:B------:R-:W-:-:S03]  /*06c0*/  IMAD.WIDE R34, R32, 0x2, R34 ;  /* 0x0000000220227825 */ /* 0x000fc600078e0222 */
[----:B------:R-:W5:Y:S04]  /*06d0*/  LDG.E R44, desc[UR6][R48.64+0x10] ;  /* 0x00001006302c7981 */ /* 0x000f68000c1e1900 */
[----:B------:R-:W5:Y:S01]  /*06e0*/  LDG.E R39, desc[UR6][R10.64+0x10] ;  /* 0x000010060a277981 */ /* 0x000f62000c1e1900 */
[----:B------:R-:W-:-:S05]  /*06f0*/  IADD3 R50, P0, PT, R34, R24, RZ ;  /* 0x0000001822327210 */ /* 0x000fca0007f1e0ff */
[----:B------:R-:W-:Y:S02]  /*0700*/  IMAD.X R51, R35, 0x1, R6, P0 ;  /* 0x0000000123337824 */ /* 0x000fe400000e0606 */
[----:B------:R-:W-:-:S03]  /*0710*/  IMAD.WIDE.U32 R52, R3, 0x10, R50 ;  /* 0x0000001003347825 */ /* 0x000fc600078e0032 */
[----:B------:R-:W5:Y:S04]  /*0720*/  LDG.E R30, desc[UR6][R50.64] ;  /* 0x00000006321e7981 */ /* 0x000f68000c1e1900 */
[----:B------:R-:W5:Y:S04]  /*0730*/  LDG.E R31, desc[UR6][R52.64] ;  /* 0x00000006341f7981 */ /* 0x000f68000c1e1900 */
[----:B------:R-:W5:Y:S04]  /*0740*/  LDG.E R26, desc[UR6][R50.64+0x10] ;  /* 0x00001006321a7981 */ /* 0x000f68000c1e1900 */
[----:B------:R-:W5:Y:S04]  /*0750*/  LDG.E R27, desc[UR6][R52.64+0x10] ;  /* 0x00001006341b7981 */ /* 0x000f68000c1e1900 */
[----:B------:R-:W5:Y:S04]  /*0760*/  LDG.E R10, desc[UR6][R42.64+0x30] ;  /* 0x000030062a0a7981 */ /* 0x000f68000c1e1900 */
[----:B------:R-:W5:Y:S04]  /*0770*/  LDG.E R11, desc[UR6][R46.64+0x30] ;  /* 0x000030062e0b7981 */ /* 0x000f68000c1e1900 */
[----:B---3--:R-:W-:Y:S04]  /*0780*/  MOVM.16.MT88 R8, R8 ;  /* 0x000000000808723a */ /* 0x008fe80000000000 */
[----:B----4-:R-:W2:Y:S02]  /*0790*/  MOVM.16.MT88 R9, R9 ;  /* 0x000000000909723a */ /* 0x010ea40000000000 */
[C---:B--2---:R-:W-:Y:S02]  /*07a0*/  HMMA.16816.F32 R20, R16.reuse, R8, R20 ;  /* 0x000000081014723c */ /* 0x044fe40000001814 */
[----:B------:R-:W2:Y:S04]  /*07b0*/  LDG.E R8, desc[UR6][R42.64+0x20] ;  /* 0x000020062a087981 */ /* 0x000ea8000c1e1900 */
[----:B------:R-:W2:Y:S04]  /*07c0*/  LDG.E R9, desc[UR6][R46.64+0x20] ;  /* 0x000020062e097981 */ /* 0x000ea8000c1e1900 */
[----:B-----5:R-:W-:Y:S04]  /*07d0*/  MOVM.16.MT88 R34, R44 ;  /* 0x000000002c22723a */ /* 0x020fe80000000000 */
[----:B------:R-:W0:Y:S04]  /*07e0*/  MOVM.16.MT88 R35, R39 ;  /* 0x000000002723723a */ /* 0x000e280000000000 */
[----:B------:R-:W-:Y:S04]  /*07f0*/  MOVM.16.MT88 R30, R30 ;  /* 0x000000001e1e723a */ /* 0x000fe80000000000 */
[----:B------:R-:W2:Y:S04]  /*0800*/  MOVM.16.MT88 R31, R31 ;  /* 0x000000001f1f723a */ /* 0x000ea80000000000 */
[----:B------:R-:W-:Y:S04]  /*0810*/  MOVM.16.MT88 R26, R26 ;  /* 0x000000001a1a723a */ /* 0x000fe80000000000 */
[----:B------:R-:W1:Y:S01]  /*0820*/  MOVM.16.MT88 R27, R27 ;  /* 0x000000001b1b723a */ /* 0x000e620000000000 */
[----:B------:R-:W-:Y:S01]  /*0830*/  VIADD R25, R25, 0x4 ;  /* 0x0000000419197836 */ /* 0x000fe20000000000 */
[----:B0-----:R-:W-:Y:S04]  /*0840*/  HMMA.16816.F32 R12, R16, R34, R12 ;  /* 0x00000022100c723c */ /* 0x001fe8000000180c */
[----:B------:R-:W-:-:S02]  /*0850*/  ISETP.NE.AND P0, PT, R25, RZ, PT ;  /* 0x000000ff1900720c */ /* 0x000fc40003f05270 */
[----:B------:R-:W-:Y:S01]  /*0860*/  IADD3 R2, P1, PT, R2, 0x80, RZ ;  /* 0x0000008002027810 */ /* 0x000fe20007f3e0ff */
[----:B------:R-:W-:Y:S01]  /*0870*/  UIADD3 UR4, UPT, UPT, UR4, 0x40, URZ ;  /* 0x0000004004047890 */ /* 0x000fe2000fffe0ff */
[----:B------:R-:W-:Y:S01]  /*0880*/  IADD3 R29, PT, PT, R29, 0x40, RZ ;  /* 0x000000401d1d7810 */ /* 0x000fe20007ffe0ff */
[C---:B------:R-:W-:Y:S01]  /*0890*/  IMAD R36, R3.reuse, 0x40, R36 ;  /* 0x0000004003247824 */ /* 0x040fe200078e0224 */
[C---:B------:R-:W-:Y:S01]  /*08a0*/  LEA R32, R3.reuse, R32, 0x6 ;  /* 0x0000002003207211 */ /* 0x040fe200078e30ff */
[----:B------:R-:W-:Y:S02]  /*08b0*/  IMAD.X R4, RZ, RZ, R4, P1 ;  /* 0x000000ffff047224 */ /* 0x000fe400008e0604 */
[C---:B------:R-:W-:Y:S02]  /*08c0*/  IMAD R28, R3.reuse, 0x40, R28 ;  /* 0x00000040031c7824 */ /* 0x040fe400078e021c */
[----:B------:R-:W-:Y:S01]  /*08d0*/  IMAD R38, R3, 0x40, R38 ;  /* 0x0000004003267824 */ /* 0x000fe200078e0226 */
[C---:B--2---:R-:W-:Y:S08]  /*08e0*/  HMMA.16816.F32 R20, R8.reuse, R30, R20 ;  /* 0x0000001e0814723c */ /* 0x044ff00000001814 */
[----:B-1----:R-:W-:Y:S01]  /*08f0*/  HMMA.16816.F32 R8, R8, R26, R12 ;  /* 0x0000001a0808723c */ /* 0x002fe2000000180c */
[----:B------:R-:W-:-:S04]  /*0900*/  NOP ;  /* 0x0000000000007918 */ /* 0x000fc80000000000 */
[----:B------:R-:W-:-:S15]  /*0910*/  @P0 BRA `(.L_x_12) ;  /* 0xfffffff800900947 */ /* 0x000fde000383ffff */
.L_x_11:
[----:B------:R-:W-:-:S04]  /*0920*/  IADD3 R2, PT, PT, R0, -0x1, RZ ;  /* 0xffffffff00027810 */ /* 0x000fc80007ffe0ff */
[----:B------:R-:W-:-:S04]  /*0930*/  LEA.HI R2, R2, 0x1, RZ, 0x1c ;  /* 0x0000000102027811 */ /* 0x000fc800078fe0ff */
[----:B------:R-:W-:-:S04]  /*0940*/  LOP3.LUT R24, R2, 0x3, RZ, 0xc0, !PT ;  /* 0x0000000302187812 */ /* 0x000fc800078ec0ff */
[----:B------:R-:W-:-:S13]  /*0950*/  ISETP.NE.AND P0, PT, R24, RZ, PT ;  /* 0x000000ff1800720c */ /* 0x000fda0003f05270 */
[----:B------:R-:W-:Y:S05]  /*0960*/  @!P0 BRA `(.L_x_10) ;  /* 0x0000000000b88947 */ /* 0x000fea0003800000 */
[----:B------:R-:W0:Y:S01]  /*0970*/  S2R R2, SR_LANEID ;  /* 0x0000000000027919 */ /* 0x000e220000000000 */
[----:B------:R-:W1:Y:S01]  /*0980*/  LDC R14, c[0x0][0x39c] ;  /* 0x0000e700ff0e7b82 */ /* 0x000e620000000800 */
[----:B------:R-:W-:Y:S01]  /*0990*/  SHF.R.U32.HI R3, RZ, 0x1, R0 ;  /* 0x00000001ff037819 */ /* 0x000fe20000011600 */
[----:B------:R-:W-:Y:S01]  /*09a0*/  IMAD.MOV.U32 R13, RZ, RZ, RZ ;  /* 0x000000ffff0d7224 */ /* 0x000fe200078e00ff */
[----:B------:R-:W-:Y:S01]  /*09b0*/  IADD3 R24, PT, PT, -R24, RZ, RZ ;  /* 0x000000ff18187210 */ /* 0x000fe20007ffe1ff */
[----:B------:R-:W-:Y:S02]  /*09c0*/  IMAD R25, R37, R0, RZ ;  /* 0x0000000025197224 */ /* 0x000fe400078e02ff */
[----:B------:R-:W-:-:S03]  /*09d0*/  IMAD.SHL.U32 R15, R33, 0x10, RZ ;  /* 0x00000010210f7824 */ /* 0x000fc600078e00ff */
[----:B------:R-:W-:Y:S02]  /*09e0*/  LEA R25, R25, UR4, 0x4 ;  /* 0x0000000419197c11 */ /* 0x000fe4000f8e20ff */
[----:B-1----:R-:W-:Y:S01]  /*09f0*/  SHF.R.U32.HI R4, RZ, 0x1, R14 ;  /* 0x00000001ff047819 */ /* 0x002fe2000001160e */
[----:B------:R-:W-:Y:S01]  /*0a00*/  IMAD R15, R14, UR4, R15 ;  /* 0x000000040e0f7c24 */ /* 0x000fe2000f8e020f */
[----:B0-----:R-:W-:Y:S02]  /*0a10*/  LOP3.LUT R12, R2, 0x3, RZ, 0xc0, !PT ;  /* 0x00000003020c7812 */ /* 0x001fe400078ec0ff */
[----:B------:R-:W-:-:S05]  /*0a20*/  SHF.R.U32.HI R5, RZ, 0x2, R2 ;  /* 0x00000002ff057819 */ /* 0x000fca0000011602 */
[----:B------:R-:W-:-:S04]  /*0a30*/  IMAD.WIDE.U32 R2, R5, R3, R12 ;  /* 0x0000000305027225 */ /* 0x000fc800078e000c */
[----:B------:R-:W-:Y:S01]  /*0a40*/  IMAD.WIDE.U32 R12, R5, R4, R12 ;  /* 0x00000004050c7225 */ /* 0x000fe200078e000c */
[----:B------:R-:W-:-:S04]  /*0a50*/  SHF.L.U64.HI R19, R2, 0x2, R3 ;  /* 0x0000000202137819 */ /* 0x000fc80000010203 */
[----:B------:R-:W-:-:S07]  /*0a60*/  SHF.L.U64.HI R18, R12, 0x2, R13 ;  /* 0x000000020c127819 */ /* 0x000fce000001020d */
.L_x_13:
[----:B------:R-:W0:Y:S08]  /*0a70*/  LDC.64 R6, c[0x0][0x388] ;  /* 0x0000e200ff067b82 */ /* 0x000e300000000a00 */
[----:B------:R-:W1:Y:S01]  /*0a80*/  LDC.64 R4, c[0x0][0x380] ;  /* 0x0000e000ff047b82 */ /* 0x000e620000000a00 */
[----:B0-----:R-:W-:-:S03]  /*0a90*/  IMAD.WIDE R6, R15, 0x2, R6 ;  /* 0x000000020f067825 */ /* 0x001fc600078e0206 */
[----:B------:R-:W-:-:S05]  /*0aa0*/  LEA R28, P0, R12, R6, 0x2 ;  /* 0x000000060c1c7211 */ /* 0x000fca00078010ff */
[----:B------:R-:W-:Y:S02]  /*0ab0*/  IMAD.X R29, R7, 0x1, R18, P0 ;  /* 0x00000001071d7824 */ /* 0x000fe400000e0612 */
[----:B------:R-:W-:-:S03]  /*0ac0*/  IMAD.WIDE.U32 R30, R14, 0x10, R28 ;  /* 0x000000100e1e7825 */ /* 0x000fc600078e001c */
[----:B------:R-:W2:Y:S04]  /*0ad0*/  LDG.E R32, desc[UR6][R28.64] ;  /* 0x000000061c207981 */ /* 0x000ea8000c1e1900 */
[----:B------:R2:W3:Y:S04]  /*0ae0*/  LDG.E R35, desc[UR6][R28.64+0x10] ;  /* 0x000010061c237981 */ /* 0x0004e8000c1e1900 */
[----:B------:R-:W4:Y:S04]  /*0af0*/  LDG.E R34, desc[UR6][R30.64] ;  /* 0x000000061e227981 */ /* 0x000f28000c1e1900 */
[----:B------:R-:W5:Y:S01]  /*0b00*/  LDG.E R36, desc[UR6][R30.64+0x10] ;  /* 0x000010061e247981 */ /* 0x000f62000c1e1900 */
[----:B-1----:R-:W-:-:S03]  /*0b10*/  IMAD.WIDE.U32 R4, R25, 0x2, R4 ;  /* 0x0000000219047825 */ /* 0x002fc600078e0004 */
[----:B------:R-:W-:-:S05]  /*0b20*/  LEA R26, P0, R2, R4, 0x2 ;  /* 0x00000004021a7211 */ /* 0x000fca00078010ff */
[----:B------:R-:W-:Y:S02]  /*0b30*/  IMAD.X R27, R5, 0x1, R19, P0 ;  /* 0x00000001051b7824 */ /* 0x000fe400000e0613 */
[----:B------:R-:W-:-:S03]  /*0b40*/  IMAD.WIDE.U32 R16, R0, 0x10, R26 ;  /* 0x0000001000107825 */ /* 0x000fc600078e001a */
[----:B------:R-:W5:Y:S04]  /*0b50*/  LDG.E R4, desc[UR6][R26.64] ;  /* 0x000000061a047981 */ /* 0x000f68000c1e1900 */
[----:B------:R-:W5:Y:S04]  /*0b60*/  LDG.E R6, desc[UR6][R26.64+0x10] ;  /* 0x000010061a067981 */ /* 0x000f68000c1e1900 */
[----:B------:R-:W5:Y:S04]  /*0b70*/  LDG.E R5, desc[UR6][R16.64] ;  /* 0x0000000610057981 */ /* 0x000f68000c1e1900 */
[----:B------:R-:W5:Y:S01]  /*0b80*/  LDG.E R7, desc[UR6][R16.64+0x10] ;  /* 0x0000100610077981 */ /* 0x000f62000c1e1900 */
[----:B------:R-:W-:Y:S01]  /*0b90*/  IADD3 R24, PT, PT, R24, 0x1, RZ ;  /* 0x0000000118187810 */ /* 0x000fe20007ffe0ff */
[----:B------:R-:W-:-:S02]  /*0ba0*/  VIADD R25, R25, 0x10 ;  /* 0x0000001019197836 */ /* 0x000fc40000000000 */
[----:B------:R-:W-:Y:S01]  /*0bb0*/  IMAD R15, R14, 0x10, R15 ;  /* 0x000000100e0f7824 */ /* 0x000fe200078e020f */
        /* <DEDUP_REMOVED lines=9> */
.L_x_10:
[----:B------:R-:W0:Y:S01]  /*0c50*/  S2R R4, SR_LANEID ;  /* 0x0000000000047919 */ /* 0x000e220000000000 */
[----:B------:R-:W1:Y:S01]  /*0c60*/  LDC R0, c[0x0][0x39c] ;  /* 0x0000e700ff007b82 */ /* 0x000e620000000800 */
[----:B------:R-:W-:-:S07]  /*0c70*/  IMAD.MOV.U32 R5, RZ, RZ, RZ ;  /* 0x000000ffff057224 */ /* 0x000fce00078e00ff */
[----:B------:R-:W2:Y:S01]  /*0c80*/  LDC.64 R2, c[0x0][0x390] ;  /* 0x0000e400ff027b82 */ /* 0x000ea20000000a00 */
[----:B-1----:R-:W-:Y:S01]  /*0c90*/  IMAD R7, R37, R0, R33 ;  /* 0x0000000025077224 */ /* 0x002fe200078e0221 */
[----:B------:R-:W-:-:S04]  /*0ca0*/  SHF.R.U32.HI R15, RZ, 0x1, R0 ;  /* 0x00000001ff0f7819 */ /* 0x000fc80000011600 */
[----:B------:R-:W-:Y:S02]  /*0cb0*/  SHF.L.U32 R7, R7, 0x4, RZ ;  /* 0x0000000407077819 */ /* 0x000fe400000006ff */
[----:B0-----:R-:W-:Y:S02]  /*0cc0*/  SHF.R.U32.HI R13, RZ, 0x2, R4 ;  /* 0x00000002ff0d7819 */ /* 0x001fe40000011604 */
[----:B------:R-:W-:Y:S01]  /*0cd0*/  LOP3.LUT R4, R4, 0x3, RZ, 0xc0, !PT ;  /* 0x0000000304047812 */ /* 0x000fe200078ec0ff */
[----:B--2---:R-:W-:-:S04]  /*0ce0*/  IMAD.WIDE R2, R7, 0x4, R2 ;  /* 0x0000000407027825 */ /* 0x004fc800078e0202 */
        /* <DEDUP_REMOVED lines=9> */
.L_x_14:
        /* <DEDUP_REMOVED lines=16> */
.L_x_21:


//--------------------- .text._Z9cuda_gemmPfS_S_iii --------------------------
	.section	.text._Z9cuda_gemmPfS_S_iii,"ax",@progbits
	.align	128
        .global         _Z9cuda_gemmPfS_S_iii
        .type           _Z9cuda_gemmPfS_S_iii,@function
        .size           _Z9cuda_gemmPfS_S_iii,(.L_x_22 - _Z9cuda_gemmPfS_S_iii)
        .other          _Z9cuda_gemmPfS_S_iii,@"STO_CUDA_ENTRY STV_DEFAULT"
_Z9cuda_gemmPfS_S_iii:
.text._Z9cuda_gemmPfS_S_iii:
[----:B------:R-:W-:Y:S01]  /*0000*/  LDC R1, c[0x0][0x37c] ;  /* 0x0000df00ff017b82 */ /* 0x000fe20000000800 */
[----:B------:R-:W0:Y:S07]  /*0010*/  S2R R7, SR_TID.Y ;  /* 0x0000000000077919 */ /* 0x000e2e0000002200 */
[----:B------:R-:W1:Y:S01]  /*0020*/  LDC R0, c[0x0][0x360] ;  /* 0x0000d800ff007b82 */ /* 0x000e620000000800 */
[----:B------:R-:W1:Y:S07]  /*0030*/  S2R R5, SR_TID.X ;  /* 0x0000000000057919 */ /* 0x000e6e0000002100 */
[----:B------:R-:W0:Y:S08]  /*0040*/  S2UR UR5, SR_CTAID.Y ;  /* 0x00000000000579c3 */ /* 0x000e300000002600 */
[----:B------:R-:W0:Y:S08]  /*0050*/  LDC R16, c[0x0][0x364] ;  /* 0x0000d900ff107b82 */ /* 0x000e300000000800 */
[----:B------:R-:W1:Y:S08]  /*0060*/  S2UR UR4, SR_CTAID.X ;  /* 0x00000000000479c3 */ /* 0x000e700000002500 */
[----:B------:R-:W2:Y:S01]  /*0070*/  LDC.64 R2, c[0x0][0x398] ;  /* 0x0000e600ff027b82 */ /* 0x000ea20000000a00 */
[----:B0-----:R-:W-:-:S02]  /*0080*/  IMAD R16, R16, UR5, R7 ;  /* 0x0000000510107c24 */ /* 0x001fc4000f8e0207 */
[----:B-1----:R-:W-:-:S03]  /*0090*/  IMAD R0, R0, UR4, R5 ;  /* 0x0000000400007c24 */ /* 0x002fc6000f8e0205 */
[----:B--2---:R-:W-:-:S04]  /*00a0*/  ISETP.GE.AND P0, PT, R16, R3, PT ;  /* 0x000000031000720c */ /* 0x004fc80003f06270 */
[----:B------:R-:W-:-:S13]  /*00b0*/  ISETP.GE.OR P0, PT, R0, R2, P0 ;  /* 0x000000020000720c */ /* 0x000fda0000706670 */
[----:B------:R-:W-:Y:S05]  /*00c0*/  @P0 EXIT ;  /* 0x000000000000094d */ /* 0x000fea0003800000 */
[----:B------:R-:W0:Y:S01]  /*00d0*/  LDC R17, c[0x0][0x3a0] ;  /* 0x0000e800ff117b82 */ /* 0x000e220000000800 */
[----:B------:R-:W1:Y:S01]  /*00e0*/  LDCU.64 UR6, c[0x0][0x358] ;  /* 0x00006b00ff0677ac */ /* 0x000e620008000a00 */
[----:B------:R-:W-:Y:S01]  /*00f0*/  HFMA2 R26, -RZ, RZ, 0, 0 ;  /* 0x00000000ff1a7431 */ /* 0x000fe200000001ff */
[----:B0-----:R-:W-:-:S13]  /*0100*/  ISETP.GE.AND P0, PT, R17, 0x1, PT ;  /* 0x000000011100780c */ /* 0x001fda0003f06270 */
[----:B-1----:R-:W-:Y:S05]  /*0110*/  @!P0 BRA `(.L_x_15) ;  /* 0x0000000400b88947 */ /* 0x002fea0003800000 */
[C---:B------:R-:W-:Y:S01]  /*0120*/  ISETP.GE.U32.AND P1, PT, R17.reuse, 0x8, PT ;  /* 0x000000081100780c */ /* 0x040fe20003f26070 */
[----:B------:R-:W-:Y:S01]  /*0130*/  IMAD R18, R0, R17, RZ ;  /* 0x0000001100127224 */ /* 0x000fe200078e02ff */
[----:B------:R-:W-:Y:S02]  /*0140*/  LOP3.LUT R25, R17, 0x7, RZ, 0xc0, !PT ;  /* 0x0000000711197812 */ /* 0x000fe400078ec0ff */
[----:B------:R-:W-:Y:S02]  /*0150*/  MOV R26, RZ ;  /* 0x000000ff001a7202 */ /* 0x000fe40000000f00 */
[----:B------:R-:W-:Y:S02]  /*0160*/  ISETP.NE.AND P0, PT, R25, RZ, PT ;  /* 0x000000ff1900720c */ /* 0x000fe40003f05270 */
[----:B------:R-:W-:-:S05]  /*0170*/  MOV R19, RZ ;  /* 0x000000ff00137202 */ /* 0x000fca0000000f00 */
[----:B------:R-:W-:Y:S06]  /*0180*/  @!P1 BRA `(.L_x_16) ;  /* 0x0000000000c49947 */ /* 0x000fec0003800000 */
[----:B------:R-:W0:Y:S01]  /*0190*/  LDCU.64 UR4, c[0x0][0x380] ;  /* 0x00007000ff0477ac */ /* 0x000e220008000a00 */
[----:B------:R-:W-:Y:S02]  /*01a0*/  LOP3.LUT R19, R17, 0x7ffffff8, RZ, 0xc0, !PT ;  /* 0x7ffffff811137812 */ /* 0x000fe400078ec0ff */
[----:B------:R-:W-:Y:S02]  /*01b0*/  MOV R26, RZ ;  /* 0x000000ff001a7202 */ /* 0x000fe40000000f00 */
[----:B------:R-:W-:Y:S02]  /*01c0*/  MOV R2, R18 ;  /* 0x0000001200027202 */ /* 0x000fe40000000f00 */
[----:B------:R-:W-:Y:S02]  /*01d0*/  MOV R22, R16 ;  /* 0x0000001000167202 */ /* 0x000fe40000000f00 */
[----:B------:R-:W-:Y:S01]  /*01e0*/  IADD3 R20, PT, PT, -R19, RZ, RZ ;  /* 0x000000ff13147210 */ /* 0x000fe20007ffe1ff */
[----:B0-----:R-:W-:-:S04]  /*01f0*/  UIADD3 UR4, UP0, UPT, UR4, 0x10, URZ ;  /* 0x0000001004047890 */ /* 0x001fc8000ff1e0ff */
[----:B------:R-:W-:-:S12]  /*0200*/  UIADD3.X UR5, UPT, UPT, URZ, UR5, URZ, UP0, !UPT ;  /* 0x00000005ff057290 */ /* 0x000fd800087fe4ff */
.L_x_17:
[----:B------:R-:W0:Y:S01]  /*0210*/  LDC.64 R14, c[0x0][0x388] ;  /* 0x0000e200ff0e7b82 */ /* 0x000e220000000a00 */
[----:B------:R-:W-:Y:S02]  /*0220*/  MOV R4, UR4 ;  /* 0x0000000400047c02 */ /* 0x000fe40008000f00 */
[----:B------:R-:W-:-:S03]  /*0230*/  MOV R5, UR5 ;  /* 0x0000000500057c02 */ /* 0x000fc60008000f00 */
[----:B------:R-:W-:-:S05]  /*0240*/  IMAD.WIDE R4, R2, 0x4, R4 ;  /* 0x0000000402047825 */ /* 0x000fca00078e0204 */
[----:B------:R-:W2:Y:S04]  /*0250*/  LDG.E R21, desc[UR6][R4.64+-0x10] ;  /* 0xfffff00604157981 */ /* 0x000ea8000c1e1900 */
[----:B------:R-:W3:Y:S04]  /*0260*/  LDG.E R23, desc[UR6][R4.64+-0xc] ;  /* 0xfffff40604177981 */ /* 0x000ee8000c1e1900 */
[----:B------:R-:W4:Y:S01]  /*0270*/  LDG.E R29, desc[UR6][R4.64+-0x8] ;  /* 0xfffff806041d7981 */ /* 0x000f22000c1e1900 */
[----:B0-----:R-:W-:-:S05]  /*0280*/  IMAD.WIDE R14, R22, 0x4, R14 ;  /* 0x00000004160e7825 */ /* 0x001fca00078e020e */
[----:B------:R0:W2:Y:S01]  /*0290*/  LDG.E R24, desc[UR6][R14.64] ;  /* 0x000000060e187981 */ /* 0x0000a2000c1e1900 */
[----:B------:R-:W-:-:S04]  /*02a0*/  IMAD.WIDE R12, R3, 0x4, R14 ;  /* 0x00000004030c7825 */ /* 0x000fc800078e020e */
[C---:B------:R-:W-:Y:S02]  /*02b0*/  IMAD.WIDE R6, R3.reuse, 0x4, R12 ;  /* 0x0000000403067825 */ /* 0x040fe400078e020c */
[----:B------:R-:W3:Y:S02]  /*02c0*/  LDG.E R12, desc[UR6][R12.64] ;  /* 0x000000060c0c7981 */ /* 0x000ee4000c1e1900 */
[C---:B------:R-:W-:Y:S02]  /*02d0*/  IMAD.WIDE R8, R3.reuse, 0x4, R6 ;  /* 0x0000000403087825 */ /* 0x040fe400078e0206 */
[----:B------:R1:W4:Y:S02]  /*02e0*/  LDG.E R28, desc[UR6][R6.64] ;  /* 0x00000006061c7981 */ /* 0x000324000c1e1900 */
[C---:B------:R-:W-:Y:S02]  /*02f0*/  IMAD.WIDE R10, R3.reuse, 0x4, R8 ;  /* 0x00000004030a7825 */ /* 0x040fe400078e0208 */
[----:B------:R-:W5:Y:S02]  /*0300*/  LDG.E R8, desc[UR6][R8.64] ;  /* 0x0000000608087981 */ /* 0x000f64000c1e1900 */
[----:B0-----:R-:W-:-:S05]  /*0310*/  IMAD.WIDE R14, R3, 0x4, R10 ;  /* 0x00000004030e7825 */ /* 0x001fca00078e020a */
[----:B------:R-:W5:Y:S04]  /*0320*/  LDG.E R13, desc[UR6][R14.64] ;  /* 0x000000060e0d7981 */ /* 0x000f68000c1e1900 */
[----:B------:R-:W5:Y:S04]  /*0330*/  LDG.E R9, desc[UR6][R10.64] ;  /* 0x000000060a097981 */ /* 0x000f68000c1e1900 */
[----:B------:R-:W5:Y:S04]  /*0340*/  LDG.E R11, desc[UR6][R4.64+-0x4] ;  /* 0xfffffc06040b7981 */ /* 0x000f68000c1e1900 */
[----:B------:R-:W5:Y:S01]  /*0350*/  LDG.E R10, desc[UR6][R4.64+0x8] ;  /* 0x00000806040a7981 */ /* 0x000f62000c1e1900 */
[----:B--2---:R-:W-:Y:S01]  /*0360*/  FFMA R24, R21, R24, R26 ;  /* 0x0000001815187223 */ /* 0x004fe2000000001a */
[----:B------:R-:W-:-:S02]  /*0370*/  IMAD.WIDE R26, R3, 0x4, R14 ;  /* 0x00000004031a7825 */ /* 0x000fc400078e020e */
[----:B------:R-:W2:Y:S04]  /*0380*/  LDG.E R21, desc[UR6][R4.64] ;  /* 0x0000000604157981 */ /* 0x000ea8000c1e1900 */
[----:B------:R-:W2:Y:S01]  /*0390*/  LDG.E R14, desc[UR6][R4.64+0x4] ;  /* 0x00000406040e7981 */ /* 0x000ea2000c1e1900 */
[----:B-1----:R-:W-:-:S03]  /*03a0*/  IMAD.WIDE R6, R3, 0x4, R26 ;  /* 0x0000000403067825 */ /* 0x002fc600078e021a */
[----:B------:R-:W2:Y:S04]  /*03b0*/  LDG.E R15, desc[UR6][R4.64+0xc] ;  /* 0x00000c06040f7981 */ /* 0x000ea8000c1e1900 */
[----:B------:R-:W2:Y:S04]  /*03c0*/  LDG.E R6, desc[UR6][R6.64] ;  /* 0x0000000606067981 */ /* 0x000ea8000c1e1900 */
[----:B------:R-:W2:Y:S01]  /*03d0*/  LDG.E R5, desc[UR6][R26.64] ;  /* 0x000000061a057981 */ /* 0x000ea2000c1e1900 */
[----:B---3--:R-:W-:Y:S01]  /*03e0*/  FFMA R12, R23, R12, R24 ;  /* 0x0000000c170c7223 */ /* 0x008fe20000000018 */
[----:B------:R-:W-:-:S03]  /*03f0*/  IADD3 R20, PT, PT, R20, 0x8, RZ ;  /* 0x0000000814147810 */ /* 0x000fc60007ffe0ff */
[----:B----4-:R-:W-:Y:S01]  /*0400*/  FFMA R12, R29, R28, R12 ;  /* 0x0000001c1d0c7223 */ /* 0x010fe2000000000c */
[----:B------:R-:W-:Y:S02]  /*0410*/  ISETP.NE.AND P1, PT, R20, RZ, PT ;  /* 0x000000ff1400720c */ /* 0x000fe40003f25270 */
[----:B------:R-:W-:Y:S01]  /*0420*/  LEA R22, R3, R22, 0x3 ;  /* 0x0000001603167211 */ /* 0x000fe200078e18ff */
[----:B-----5:R-:W-:Y:S01]  /*0430*/  FFMA R8, R11, R8, R12 ;  /* 0x000000080b087223 */ /* 0x020fe2000000000c */
[----:B------:R-:W-:-:S03]  /*0440*/  IADD3 R2, PT, PT, R2, 0x8, RZ ;  /* 0x0000000802027810 */ /* 0x000fc60007ffe0ff */
[----:B--2---:R-:W-:-:S04]  /*0450*/  FFMA R9, R21, R9, R8 ;  /* 0x0000000915097223 */ /* 0x004fc80000000008 */
[----:B------:R-:W-:-:S04]  /*0460*/  FFMA R9, R14, R13, R9 ;  /* 0x0000000d0e097223 */ /* 0x000fc80000000009 */
[----:B------:R-:W-:-:S04]  /*0470*/  FFMA R10, R10, R5, R9 ;  /* 0x000000050a0a7223 */ /* 0x000fc80000000009 */
[----:B------:R-:W-:Y:S01]  /*0480*/  FFMA R26, R15, R6, R10 ;  /* 0x000000060f1a7223 */ /* 0x000fe2000000000a */
[----:B------:R-:W-:Y:S06]  /*0490*/  @P1 BRA `(.L_x_17) ;  /* 0xfffffffc005c1947 */ /* 0x000fec000383ffff */
.L_x_16:
        /* <DEDUP_REMOVED lines=10> */
[----:B------:R-:W-:Y:S02]  /*0540*/  IMAD.WIDE R12, R3, 0x4, R10 ;  /* 0x00000004030c7825 */ /* 0x000fe400078e020a */
[----:B------:R-:W2:Y:S02]  /*0550*/  LDG.E R10, desc[UR6][R10.64] ;  /* 0x000000060a0a7981 */ /* 0x000ea4000c1e1900 */
[----:B-1----:R-:W-:-:S04]  /*0560*/  IMAD.WIDE R4, R7, 0x4, R4 ;  /* 0x0000000407047825 */ /* 0x002fc800078e0204 */
[C---:B------:R-:W-:Y:S01]  /*0570*/  IMAD.WIDE R6, R3.reuse, 0x4, R12 ;  /* 0x0000000403067825 */ /* 0x040fe200078e020c */
[----:B------:R-:W2:Y:S04]  /*0580*/  LDG.E R15, desc[UR6][R4.64] ;  /* 0x00000006040f7981 */ /* 0x000ea8000c1e1900 */
[----:B------:R-:W3:Y:S01]  /*0590*/  LDG.E R12, desc[UR6][R12.64] ;  /* 0x000000060c0c7981 */ /* 0x000ee2000c1e1900 */
[----:B------:R-:W-:-:S03]  /*05a0*/  IMAD.WIDE R8, R3, 0x4, R6 ;  /* 0x0000000403087825 */ /* 0x000fc600078e0206 */
[----:B------:R-:W3:Y:S04]  /*05b0*/  LDG.E R14, desc[UR6][R4.64+0x4] ;  /* 0x00000406040e7981 */ /* 0x000ee8000c1e1900 */
[----:B------:R-:W4:Y:S04]  /*05c0*/  LDG.E R20, desc[UR6][R6.64] ;  /* 0x0000000606147981 */ /* 0x000f28000c1e1900 */
[----:B------:R-:W4:Y:S04]  /*05d0*/  LDG.E R21, desc[UR6][R4.64+0x8] ;  /* 0x0000080604157981 */ /* 0x000f28000c1e1900 */
[----:B------:R-:W5:Y:S04]  /*05e0*/  LDG.E R23, desc[UR6][R4.64+0xc] ;  /* 0x00000c0604177981 */ /* 0x000f68000c1e1900 */
[----:B------:R-:W5:Y:S01]  /*05f0*/  LDG.E R8, desc[UR6][R8.64] ;  /* 0x0000000608087981 */ /* 0x000f62000c1e1900 */
[----:B------:R-:W-:Y:S01]  /*0600*/  IADD3 R19, PT, PT, R19, 0x4, RZ ;  /* 0x0000000413137810 */ /* 0x000fe20007ffe0ff */
[----:B--2---:R-:W-:-:S04]  /*0610*/  FFMA R15, R15, R10, R26 ;  /* 0x0000000a0f0f7223 */ /* 0x004fc8000000001a */
[----:B---3--:R-:W-:-:S04]  /*0620*/  FFMA R14, R14, R12, R15 ;  /* 0x0000000c0e0e7223 */ /* 0x008fc8000000000f */
[----:B----4-:R-:W-:-:S04]  /*0630*/  FFMA R14, R21, R20, R14 ;  /* 0x00000014150e7223 */ /* 0x010fc8000000000e */
[----:B-----5:R-:W-:-:S07]  /*0640*/  FFMA R26, R23, R8, R14 ;  /* 0x00000008171a7223 */ /* 0x020fce000000000e */
.L_x_18:
        /* <DEDUP_REMOVED lines=9> */
[----:B------:R-:W-:-:S07]  /*06e0*/  @P0 IADD3 R19, PT, PT, R19, 0x2, RZ ;  /* 0x0000000213130810 */ /* 0x000fce0007ffe0ff */
[----:B------:R-:W3:Y:S01]  /*06f0*/  LDC.64 R4, c[0x0][0x388] ;  /* 0x0000e200ff047b82 */ /* 0x000ee20000000a00 */
[----:B0-----:R-:W-:Y:S01]  /*0700*/  @P0 IMAD.WIDE R10, R15, 0x4, R10 ;  /* 0x000000040f0a0825 */ /* 0x001fe200078e020a */
[----:B------:R-:W-:-:S03]  /*0710*/  @!P1 IADD3 R15, PT, PT, R18, R19, RZ ;  /* 0x00000013120f9210 */ /* 0x000fc60007ffe0ff */
[----:B------:R-:W-:Y:S01]  /*0720*/  @!P1 IMAD R19, R19, R3, R16 ;  /* 0x0000000313139224 */ /* 0x000fe200078e0210 */
[----:B------:R-:W4:Y:S01]  /*0730*/  @P0 LDG.E R2, desc[UR6][R10.64] ;  /* 0x000000060a020981 */ /* 0x000f22000c1e1900 */
[----:B-1----:R-:W-:-:S04]  /*0740*/  @P0 IMAD.WIDE R8, R13, 0x4, R8 ;  /* 0x000000040d080825 */ /* 0x002fc800078e0208 */
[----:B------:R-:W-:Y:S01]  /*0750*/  @P0 IMAD.WIDE R12, R3, 0x4, R10 ;  /* 0x00000004030c0825 */ /* 0x000fe200078e020a */
[----:B------:R-:W4:Y:S03]  /*0760*/  @P0 LDG.E R17, desc[UR6][R8.64] ;  /* 0x0000000608110981 */ /* 0x000f26000c1e1900 */
[----:B--2---:R-:W-:Y:S01]  /*0770*/  @!P1 IMAD.WIDE R6, R15, 0x4, R6 ;  /* 0x000000040f069825 */ /* 0x004fe200078e0206 */
[----:B------:R-:W2:Y:S04]  /*0780*/  @P0 LDG.E R21, desc[UR6][R8.64+0x4] ;  /* 0x0000040608150981 */ /* 0x000ea8000c1e1900 */
[----:B------:R-:W2:Y:S01]  /*0790*/  @P0 LDG.E R12, desc[UR6][R12.64] ;  /* 0x000000060c0c0981 */ /* 0x000ea2000c1e1900 */
[----:B---3--:R-:W-:-:S03]  /*07a0*/  @!P1 IMAD.WIDE R4, R19, 0x4, R4 ;  /* 0x0000000413049825 */ /* 0x008fc600078e0204 */
[----:B------:R-:W3:Y:S04]  /*07b0*/  @!P1 LDG.E R7, desc[UR6][R6.64] ;  /* 0x0000000606079981 */ /* 0x000ee8000c1e1900 */
[----:B------:R-:W3:Y:S01]  /*07c0*/  @!P1 LDG.E R4, desc[UR6][R4.64] ;  /* 0x0000000604049981 */ /* 0x000ee2000c1e1900 */
[----:B----4-:R-:W-:-:S04]  /*07d0*/  @P0 FFMA R2, R17, R2, R26 ;  /* 0x0000000211020223 */ /* 0x010fc8000000001a */
[----:B--2---:R-:W-:-:S04]  /*07e0*/  @P0 FFMA R26, R21, R12, R2 ;  /* 0x0000000c151a0223 */ /* 0x004fc80000000002 */
[----:B---3--:R-:W-:-:S07]  /*07f0*/  @!P1 FFMA R26, R7, R4, R26 ;  /* 0x00000004071a9223 */ /* 0x008fce000000001a */
.L_x_15:
[----:B------:R-:W0:Y:S01]  /*0800*/  LDC.64 R4, c[0x0][0x390] ;  /* 0x0000e400ff047b82 */ /* 0x000e220000000a00 */
[----:B------:R-:W-:-:S04]  /*0810*/  IMAD R3, R0, R3, R16 ;  /* 0x0000000300037224 */ /* 0x000fc800078e0210 */
[----:B0-----:R-:W-:-:S05]  /*0820*/  IMAD.WIDE R2, R3, 0x4, R4 ;  /* 0x0000000403027825 */ /* 0x001fca00078e0204 */
[----:B------:R-:W-:Y:S01]  /*0830*/  STG.E desc[UR6][R2.64], R26 ;  /* 0x0000001a02007986 */ /* 0x000fe2000c101906 */
[----:B------:R-:W-:Y:S05]  /*0840*/  EXIT ;  /* 0x000000000000794d */ /* 0x000fea0003800000 */
.L_x_19:
        /* <DEDUP_REMOVED lines=11> */
.L_x_22:


//--------------------- .nv.shared.reserved.0     --------------------------
	.section	.nv.shared.reserved.0,"aw",@nobits
	.weak		__nv_reservedSMEM_offset_0_alias
	.size		__nv_reservedSMEM_offset_0_alias, 0, 64
	.other		__nv_reservedSMEM_offset_0_alias,@"STO_CUDA_RESERVED_SHARED STV_DEFAULT"
__nv_reservedSMEM_offset_0_alias:
	.zero		0
	.zero		64


//--------------------- .nv.constant0._Z16fused_split_gemmPfS_S_P6__halfS1_S_iiii --------------------------
	.section	.nv.constant0._Z16fused_split_gemmPfS_S_P6__halfS1_S_iiii,"a",@progbits
	.sectionflags	@""
	.align	4
.nv.constant0._Z16fused_split_gemmPfS_S_P6__halfS1_S_iiii:
	.zero		960


//--------------------- .nv.constant0._Z16wmma_tensor_gemmP6__halfS0_Pfiii --------------------------
	.section	.nv.constant0._Z16wmma_tensor_gemmP6__halfS0_Pfiii,"a",@progbits
	.sectionflags	@""
	.align	4
.nv.constant0._Z16wmma_tensor_gemmP6__halfS0_Pfiii:
	.zero		932


//--------------------- .nv.constant0._Z9cuda_gemmPfS_S_iii --------------------------
	.section	.nv.constant0._Z9cuda_gemmPfS_S_iii,"a",@progbits
	.sectionflags	@""
	.align	4
.nv.constant0._Z9cuda_gemmPfS_S_iii:
	.zero		932


//--------------------- SYMBOLS --------------------------

	.type		.nv.reservedSmem.offset0,@object
	.size		.nv.reservedSmem.offset0,0x4
